//
// Generated by NVIDIA NVVM Compiler
//
// Compiler Build ID: CL-36424714
// Cuda compilation tools, release 13.0, V13.0.88
// Based on NVVM 20.0.0
//

.version 9.0
.target sm_100
.address_size 64

	// .globl	_Z17matrix_mul_simplePfS_S_
// _ZZ23matrix_mul_optimized_v1PfS_S_E5ATile has been demoted
// _ZZ23matrix_mul_optimized_v2PfS_S_E5ATile has been demoted
// _ZZ23matrix_mul_optimized_v2PfS_S_E5BTile has been demoted

.visible .entry _Z17matrix_mul_simplePfS_S_(
	.param .u64 .ptr .align 1 _Z17matrix_mul_simplePfS_S__param_0,
	.param .u64 .ptr .align 1 _Z17matrix_mul_simplePfS_S__param_1,
	.param .u64 .ptr .align 1 _Z17matrix_mul_simplePfS_S__param_2
)
{
	.reg .pred 	%p<2>;
	.reg .b32 	%r<18>;
	.reg .b32 	%f<52>;
	.reg .b64 	%rd<21>;

	ld.param.u64 	%rd6, [_Z17matrix_mul_simplePfS_S__param_0];
	ld.param.u64 	%rd7, [_Z17matrix_mul_simplePfS_S__param_1];
	ld.param.u64 	%rd5, [_Z17matrix_mul_simplePfS_S__param_2];
	cvta.to.global.u64 	%rd8, %rd7;
	cvta.to.global.u64 	%rd9, %rd6;
	mov.u32 	%r8, %ctaid.y;
	mov.u32 	%r9, %ntid.y;
	mov.u32 	%r10, %tid.y;
	mad.lo.s32 	%r1, %r8, %r9, %r10;
	mov.u32 	%r11, %ctaid.x;
	mov.u32 	%r12, %ntid.x;
	mov.u32 	%r13, %tid.x;
	mad.lo.s32 	%r2, %r11, %r12, %r13;
	mul.wide.u32 	%rd10, %r9, %r8;
	cvt.u64.u32 	%rd11, %r10;
	add.s64 	%rd12, %rd10, %rd11;
	shl.b64 	%rd13, %rd12, 12;
	add.s64 	%rd14, %rd13, %rd9;
	add.s64 	%rd20, %rd14, 32;
	add.s64 	%rd2, %rd8, 32768;
	mov.f32 	%f51, 0f00000000;
	mov.b32 	%r17, 0;
	mov.u32 	%r16, %r2;
$L__BB0_1:
	mul.wide.s32 	%rd15, %r16, 4;
	add.s64 	%rd16, %rd2, %rd15;
	ld.global.f32 	%f4, [%rd20+-32];
	ld.global.f32 	%f5, [%rd16+-32768];
	fma.rn.f32 	%f6, %f4, %f5, %f51;
	ld.global.f32 	%f7, [%rd20+-28];
	ld.global.f32 	%f8, [%rd16+-28672];
	fma.rn.f32 	%f9, %f7, %f8, %f6;
	ld.global.f32 	%f10, [%rd20+-24];
	ld.global.f32 	%f11, [%rd16+-24576];
	fma.rn.f32 	%f12, %f10, %f11, %f9;
	ld.global.f32 	%f13, [%rd20+-20];
	ld.global.f32 	%f14, [%rd16+-20480];
	fma.rn.f32 	%f15, %f13, %f14, %f12;
	ld.global.f32 	%f16, [%rd20+-16];
	ld.global.f32 	%f17, [%rd16+-16384];
	fma.rn.f32 	%f18, %f16, %f17, %f15;
	ld.global.f32 	%f19, [%rd20+-12];
	ld.global.f32 	%f20, [%rd16+-12288];
	fma.rn.f32 	%f21, %f19, %f20, %f18;
	ld.global.f32 	%f22, [%rd20+-8];
	ld.global.f32 	%f23, [%rd16+-8192];
	fma.rn.f32 	%f24, %f22, %f23, %f21;
	ld.global.f32 	%f25, [%rd20+-4];
	ld.global.f32 	%f26, [%rd16+-4096];
	fma.rn.f32 	%f27, %f25, %f26, %f24;
	ld.global.f32 	%f28, [%rd20];
	ld.global.f32 	%f29, [%rd16];
	fma.rn.f32 	%f30, %f28, %f29, %f27;
	ld.global.f32 	%f31, [%rd20+4];
	ld.global.f32 	%f32, [%rd16+4096];
	fma.rn.f32 	%f33, %f31, %f32, %f30;
	ld.global.f32 	%f34, [%rd20+8];
	ld.global.f32 	%f35, [%rd16+8192];
	fma.rn.f32 	%f36, %f34, %f35, %f33;
	ld.global.f32 	%f37, [%rd20+12];
	ld.global.f32 	%f38, [%rd16+12288];
	fma.rn.f32 	%f39, %f37, %f38, %f36;
	ld.global.f32 	%f40, [%rd20+16];
	ld.global.f32 	%f41, [%rd16+16384];
	fma.rn.f32 	%f42, %f40, %f41, %f39;
	ld.global.f32 	%f43, [%rd20+20];
	ld.global.f32 	%f44, [%rd16+20480];
	fma.rn.f32 	%f45, %f43, %f44, %f42;
	ld.global.f32 	%f46, [%rd20+24];
	ld.global.f32 	%f47, [%rd16+24576];
	fma.rn.f32 	%f48, %f46, %f47, %f45;
	ld.global.f32 	%f49, [%rd20+28];
	ld.global.f32 	%f50, [%rd16+28672];
	fma.rn.f32 	%f51, %f49, %f50, %f48;
	add.s32 	%r17, %r17, 16;
	add.s64 	%rd20, %rd20, 64;
	add.s32 	%r16, %r16, 16384;
	setp.ne.s32 	%p1, %r17, 1024;
	@%p1 bra 	$L__BB0_1;
	cvta.to.global.u64 	%rd17, %rd5;
	shl.b32 	%r14, %r1, 10;
	add.s32 	%r15, %r14, %r2;
	mul.wide.s32 	%rd18, %r15, 4;
	add.s64 	%rd19, %rd17, %rd18;
	st.global.f32 	[%rd19], %f51;
	ret;

}
	// .globl	_Z23matrix_mul_optimized_v1PfS_S_
.visible .entry _Z23matrix_mul_optimized_v1PfS_S_(
	.param .u64 .ptr .align 1 _Z23matrix_mul_optimized_v1PfS_S__param_0,
	.param .u64 .ptr .align 1 _Z23matrix_mul_optimized_v1PfS_S__param_1,
	.param .u64 .ptr .align 1 _Z23matrix_mul_optimized_v1PfS_S__param_2
)
{
	.reg .pred 	%p<2>;
	.reg .b32 	%r<28>;
	.reg .b32 	%f<101>;
	.reg .b64 	%rd<14>;
	// demoted variable
	.shared .align 4 .b8 _ZZ23matrix_mul_optimized_v1PfS_S_E5ATile[4096];
	ld.param.u64 	%rd4, [_Z23matrix_mul_optimized_v1PfS_S__param_0];
	ld.param.u64 	%rd5, [_Z23matrix_mul_optimized_v1PfS_S__param_1];
	ld.param.u64 	%rd3, [_Z23matrix_mul_optimized_v1PfS_S__param_2];
	cvta.to.global.u64 	%rd6, %rd5;
	cvta.to.global.u64 	%rd1, %rd4;
	mov.u32 	%r13, %ctaid.y;
	mov.u32 	%r14, %ntid.y;
	mov.u32 	%r15, %tid.y;
	mad.lo.s32 	%r16, %r13, %r14, %r15;
	mov.u32 	%r17, %ctaid.x;
	mov.u32 	%r18, %ntid.x;
	mul.lo.s32 	%r1, %r17, %r18;
	mov.u32 	%r19, %tid.x;
	add.s32 	%r25, %r1, %r19;
	shl.b32 	%r20, %r16, 10;
	or.b32  	%r3, %r20, %r19;
	shl.b32 	%r21, %r15, 7;
	mov.u32 	%r22, _ZZ23matrix_mul_optimized_v1PfS_S_E5ATile;
	add.s32 	%r4, %r22, %r21;
	shl.b32 	%r23, %r19, 2;
	add.s32 	%r5, %r4, %r23;
	add.s64 	%rd2, %rd6, 65536;
	mov.f32 	%f100, 0f00000000;
	mov.b32 	%r27, 0;
	mov.u32 	%r26, %r3;
$L__BB1_1:
	mul.wide.s32 	%rd7, %r25, 4;
	add.s64 	%rd8, %rd2, %rd7;
	mul.wide.u32 	%rd9, %r26, 4;
	add.s64 	%rd10, %rd1, %rd9;
	ld.global.f32 	%f4, [%rd10];
	st.shared.f32 	[%r5], %f4;
	bar.warp.sync 	-1;
	ld.shared.f32 	%f5, [%r4];
	ld.global.f32 	%f6, [%rd8+-65536];
	fma.rn.f32 	%f7, %f5, %f6, %f100;
	ld.shared.f32 	%f8, [%r4+4];
	ld.global.f32 	%f9, [%rd8+-61440];
	fma.rn.f32 	%f10, %f8, %f9, %f7;
	ld.shared.f32 	%f11, [%r4+8];
	ld.global.f32 	%f12, [%rd8+-57344];
	fma.rn.f32 	%f13, %f11, %f12, %f10;
	ld.shared.f32 	%f14, [%r4+12];
	ld.global.f32 	%f15, [%rd8+-53248];
	fma.rn.f32 	%f16, %f14, %f15, %f13;
	ld.shared.f32 	%f17, [%r4+16];
	ld.global.f32 	%f18, [%rd8+-49152];
	fma.rn.f32 	%f19, %f17, %f18, %f16;
	ld.shared.f32 	%f20, [%r4+20];
	ld.global.f32 	%f21, [%rd8+-45056];
	fma.rn.f32 	%f22, %f20, %f21, %f19;
	ld.shared.f32 	%f23, [%r4+24];
	ld.global.f32 	%f24, [%rd8+-40960];
	fma.rn.f32 	%f25, %f23, %f24, %f22;
	ld.shared.f32 	%f26, [%r4+28];
	ld.global.f32 	%f27, [%rd8+-36864];
	fma.rn.f32 	%f28, %f26, %f27, %f25;
	ld.shared.f32 	%f29, [%r4+32];
	ld.global.f32 	%f30, [%rd8+-32768];
	fma.rn.f32 	%f31, %f29, %f30, %f28;
	ld.shared.f32 	%f32, [%r4+36];
	ld.global.f32 	%f33, [%rd8+-28672];
	fma.rn.f32 	%f34, %f32, %f33, %f31;
	ld.shared.f32 	%f35, [%r4+40];
	ld.global.f32 	%f36, [%rd8+-24576];
	fma.rn.f32 	%f37, %f35, %f36, %f34;
	ld.shared.f32 	%f38, [%r4+44];
	ld.global.f32 	%f39, [%rd8+-20480];
	fma.rn.f32 	%f40, %f38, %f39, %f37;
	ld.shared.f32 	%f41, [%r4+48];
	ld.global.f32 	%f42, [%rd8+-16384];
	fma.rn.f32 	%f43, %f41, %f42, %f40;
	ld.shared.f32 	%f44, [%r4+52];
	ld.global.f32 	%f45, [%rd8+-12288];
	fma.rn.f32 	%f46, %f44, %f45, %f43;
	ld.shared.f32 	%f47, [%r4+56];
	ld.global.f32 	%f48, [%rd8+-8192];
	fma.rn.f32 	%f49, %f47, %f48, %f46;
	ld.shared.f32 	%f50, [%r4+60];
	ld.global.f32 	%f51, [%rd8+-4096];
	fma.rn.f32 	%f52, %f50, %f51, %f49;
	ld.shared.f32 	%f53, [%r4+64];
	ld.global.f32 	%f54, [%rd8];
	fma.rn.f32 	%f55, %f53, %f54, %f52;
	ld.shared.f32 	%f56, [%r4+68];
	ld.global.f32 	%f57, [%rd8+4096];
	fma.rn.f32 	%f58, %f56, %f57, %f55;
	ld.shared.f32 	%f59, [%r4+72];
	ld.global.f32 	%f60, [%rd8+8192];
	fma.rn.f32 	%f61, %f59, %f60, %f58;
	ld.shared.f32 	%f62, [%r4+76];
	ld.global.f32 	%f63, [%rd8+12288];
	fma.rn.f32 	%f64, %f62, %f63, %f61;
	ld.shared.f32 	%f65, [%r4+80];
	ld.global.f32 	%f66, [%rd8+16384];
	fma.rn.f32 	%f67, %f65, %f66, %f64;
	ld.shared.f32 	%f68, [%r4+84];
	ld.global.f32 	%f69, [%rd8+20480];
	fma.rn.f32 	%f70, %f68, %f69, %f67;
	ld.shared.f32 	%f71, [%r4+88];
	ld.global.f32 	%f72, [%rd8+24576];
	fma.rn.f32 	%f73, %f71, %f72, %f70;
	ld.shared.f32 	%f74, [%r4+92];
	ld.global.f32 	%f75, [%rd8+28672];
	fma.rn.f32 	%f76, %f74, %f75, %f73;
	ld.shared.f32 	%f77, [%r4+96];
	ld.global.f32 	%f78, [%rd8+32768];
	fma.rn.f32 	%f79, %f77, %f78, %f76;
	ld.shared.f32 	%f80, [%r4+100];
	ld.global.f32 	%f81, [%rd8+36864];
	fma.rn.f32 	%f82, %f80, %f81, %f79;
	ld.shared.f32 	%f83, [%r4+104];
	ld.global.f32 	%f84, [%rd8+40960];
	fma.rn.f32 	%f85, %f83, %f84, %f82;
	ld.shared.f32 	%f86, [%r4+108];
	ld.global.f32 	%f87, [%rd8+45056];
	fma.rn.f32 	%f88, %f86, %f87, %f85;
	ld.shared.f32 	%f89, [%r4+112];
	ld.global.f32 	%f90, [%rd8+49152];
	fma.rn.f32 	%f91, %f89, %f90, %f88;
	ld.shared.f32 	%f92, [%r4+116];
	ld.global.f32 	%f93, [%rd8+53248];
	fma.rn.f32 	%f94, %f92, %f93, %f91;
	ld.shared.f32 	%f95, [%r4+120];
	ld.global.f32 	%f96, [%rd8+57344];
	fma.rn.f32 	%f97, %f95, %f96, %f94;
	ld.shared.f32 	%f98, [%r4+124];
	ld.global.f32 	%f99, [%rd8+61440];
	fma.rn.f32 	%f100, %f98, %f99, %f97;
	add.s32 	%r27, %r27, 1;
	add.s32 	%r26, %r26, 32;
	add.s32 	%r25, %r25, 32768;
	setp.ne.s32 	%p1, %r27, 32;
	@%p1 bra 	$L__BB1_1;
	cvta.to.global.u64 	%rd11, %rd3;
	add.s32 	%r24, %r3, %r1;
	mul.wide.s32 	%rd12, %r24, 4;
	add.s64 	%rd13, %rd11, %rd12;
	st.global.f32 	[%rd13], %f100;
	ret;

}
	// .globl	_Z23matrix_mul_optimized_v2PfS_S_
.visible .entry _Z23matrix_mul_optimized_v2PfS_S_(
	.param .u64 .ptr .align 1 _Z23matrix_mul_optimized_v2PfS_S__param_0,
	.param .u64 .ptr .align 1 _Z23matrix_mul_optimized_v2PfS_S__param_1,
	.param .u64 .ptr .align 1 _Z23matrix_mul_optimized_v2PfS_S__param_2
)
{
	.reg .pred 	%p<2>;
	.reg .b32 	%r<33>;
	.reg .b32 	%f<102>;
	.reg .b64 	%rd<13>;
	// demoted variable
	.shared .align 4 .b8 _ZZ23matrix_mul_optimized_v2PfS_S_E5ATile[4096];
	// demoted variable
	.shared .align 4 .b8 _ZZ23matrix_mul_optimized_v2PfS_S_E5BTile[4096];
	ld.param.u64 	%rd4, [_Z23matrix_mul_optimized_v2PfS_S__param_0];
	ld.param.u64 	%rd5, [_Z23matrix_mul_optimized_v2PfS_S__param_1];
	ld.param.u64 	%rd3, [_Z23matrix_mul_optimized_v2PfS_S__param_2];
	cvta.to.global.u64 	%rd1, %rd5;
	cvta.to.global.u64 	%rd2, %rd4;
	mov.u32 	%r15, %ctaid.y;
	mov.u32 	%r16, %ntid.y;
	mov.u32 	%r17, %tid.y;
	mad.lo.s32 	%r18, %r15, %r16, %r17;
	mov.u32 	%r19, %ctaid.x;
	mov.u32 	%r20, %ntid.x;
	mul.lo.s32 	%r1, %r19, %r20;
	mov.u32 	%r21, %tid.x;
	shl.b32 	%r22, %r18, 10;
	or.b32  	%r2, %r22, %r21;
	shl.b32 	%r23, %r17, 7;
	mov.u32 	%r24, _ZZ23matrix_mul_optimized_v2PfS_S_E5ATile;
	add.s32 	%r3, %r24, %r23;
	shl.b32 	%r25, %r21, 2;
	add.s32 	%r4, %r3, %r25;
	shl.b32 	%r26, %r17, 10;
	mov.u32 	%r27, _ZZ23matrix_mul_optimized_v2PfS_S_E5BTile;
	add.s32 	%r6, %r27, %r25;
	add.s32 	%r5, %r6, %r23;
	add.s32 	%r28, %r21, %r1;
	add.s32 	%r31, %r28, %r26;
	mov.f32 	%f101, 0f00000000;
	mov.b32 	%r32, 0;
	mov.u32 	%r30, %r2;
$L__BB2_1:
	mul.wide.u32 	%rd6, %r30, 4;
	add.s64 	%rd7, %rd2, %rd6;
	ld.global.f32 	%f4, [%rd7];
	st.shared.f32 	[%r4], %f4;
	mul.wide.u32 	%rd8, %r31, 4;
	add.s64 	%rd9, %rd1, %rd8;
	ld.global.f32 	%f5, [%rd9];
	st.shared.f32 	[%r5], %f5;
	bar.sync 	0;
	ld.shared.f32 	%f6, [%r3];
	ld.shared.f32 	%f7, [%r6];
	fma.rn.f32 	%f8, %f6, %f7, %f101;
	ld.shared.f32 	%f9, [%r3+4];
	ld.shared.f32 	%f10, [%r6+128];
	fma.rn.f32 	%f11, %f9, %f10, %f8;
	ld.shared.f32 	%f12, [%r3+8];
	ld.shared.f32 	%f13, [%r6+256];
	fma.rn.f32 	%f14, %f12, %f13, %f11;
	ld.shared.f32 	%f15, [%r3+12];
	ld.shared.f32 	%f16, [%r6+384];
	fma.rn.f32 	%f17, %f15, %f16, %f14;
	ld.shared.f32 	%f18, [%r3+16];
	ld.shared.f32 	%f19, [%r6+512];
	fma.rn.f32 	%f20, %f18, %f19, %f17;
	ld.shared.f32 	%f21, [%r3+20];
	ld.shared.f32 	%f22, [%r6+640];
	fma.rn.f32 	%f23, %f21, %f22, %f20;
	ld.shared.f32 	%f24, [%r3+24];
	ld.shared.f32 	%f25, [%r6+768];
	fma.rn.f32 	%f26, %f24, %f25, %f23;
	ld.shared.f32 	%f27, [%r3+28];
	ld.shared.f32 	%f28, [%r6+896];
	fma.rn.f32 	%f29, %f27, %f28, %f26;
	ld.shared.f32 	%f30, [%r3+32];
	ld.shared.f32 	%f31, [%r6+1024];
	fma.rn.f32 	%f32, %f30, %f31, %f29;
	ld.shared.f32 	%f33, [%r3+36];
	ld.shared.f32 	%f34, [%r6+1152];
	fma.rn.f32 	%f35, %f33, %f34, %f32;
	ld.shared.f32 	%f36, [%r3+40];
	ld.shared.f32 	%f37, [%r6+1280];
	fma.rn.f32 	%f38, %f36, %f37, %f35;
	ld.shared.f32 	%f39, [%r3+44];
	ld.shared.f32 	%f40, [%r6+1408];
	fma.rn.f32 	%f41, %f39, %f40, %f38;
	ld.shared.f32 	%f42, [%r3+48];
	ld.shared.f32 	%f43, [%r6+1536];
	fma.rn.f32 	%f44, %f42, %f43, %f41;
	ld.shared.f32 	%f45, [%r3+52];
	ld.shared.f32 	%f46, [%r6+1664];
	fma.rn.f32 	%f47, %f45, %f46, %f44;
	ld.shared.f32 	%f48, [%r3+56];
	ld.shared.f32 	%f49, [%r6+1792];
	fma.rn.f32 	%f50, %f48, %f49, %f47;
	ld.shared.f32 	%f51, [%r3+60];
	ld.shared.f32 	%f52, [%r6+1920];
	fma.rn.f32 	%f53, %f51, %f52, %f50;
	ld.shared.f32 	%f54, [%r3+64];
	ld.shared.f32 	%f55, [%r6+2048];
	fma.rn.f32 	%f56, %f54, %f55, %f53;
	ld.shared.f32 	%f57, [%r3+68];
	ld.shared.f32 	%f58, [%r6+2176];
	fma.rn.f32 	%f59, %f57, %f58, %f56;
	ld.shared.f32 	%f60, [%r3+72];
	ld.shared.f32 	%f61, [%r6+2304];
	fma.rn.f32 	%f62, %f60, %f61, %f59;
	ld.shared.f32 	%f63, [%r3+76];
	ld.shared.f32 	%f64, [%r6+2432];
	fma.rn.f32 	%f65, %f63, %f64, %f62;
	ld.shared.f32 	%f66, [%r3+80];
	ld.shared.f32 	%f67, [%r6+2560];
	fma.rn.f32 	%f68, %f66, %f67, %f65;
	ld.shared.f32 	%f69, [%r3+84];
	ld.shared.f32 	%f70, [%r6+2688];
	fma.rn.f32 	%f71, %f69, %f70, %f68;
	ld.shared.f32 	%f72, [%r3+88];
	ld.shared.f32 	%f73, [%r6+2816];
	fma.rn.f32 	%f74, %f72, %f73, %f71;
	ld.shared.f32 	%f75, [%r3+92];
	ld.shared.f32 	%f76, [%r6+2944];
	fma.rn.f32 	%f77, %f75, %f76, %f74;
	ld.shared.f32 	%f78, [%r3+96];
	ld.shared.f32 	%f79, [%r6+3072];
	fma.rn.f32 	%f80, %f78, %f79, %f77;
	ld.shared.f32 	%f81, [%r3+100];
	ld.shared.f32 	%f82, [%r6+3200];
	fma.rn.f32 	%f83, %f81, %f82, %f80;
	ld.shared.f32 	%f84, [%r3+104];
	ld.shared.f32 	%f85, [%r6+3328];
	fma.rn.f32 	%f86, %f84, %f85, %f83;
	ld.shared.f32 	%f87, [%r3+108];
	ld.shared.f32 	%f88, [%r6+3456];
	fma.rn.f32 	%f89, %f87, %f88, %f86;
	ld.shared.f32 	%f90, [%r3+112];
	ld.shared.f32 	%f91, [%r6+3584];
	fma.rn.f32 	%f92, %f90, %f91, %f89;
	ld.shared.f32 	%f93, [%r3+116];
	ld.shared.f32 	%f94, [%r6+3712];
	fma.rn.f32 	%f95, %f93, %f94, %f92;
	ld.shared.f32 	%f96, [%r3+120];
	ld.shared.f32 	%f97, [%r6+3840];
	fma.rn.f32 	%f98, %f96, %f97, %f95;
	ld.shared.f32 	%f99, [%r3+124];
	ld.shared.f32 	%f100, [%r6+3968];
	fma.rn.f32 	%f101, %f99, %f100, %f98;
	bar.sync 	0;
	add.s32 	%r32, %r32, 1;
	add.s32 	%r31, %r31, 32768;
	add.s32 	%r30, %r30, 32;
	setp.ne.s32 	%p1, %r32, 32;
	@%p1 bra 	$L__BB2_1;
	cvta.to.global.u64 	%rd10, %rd3;
	add.s32 	%r29, %r2, %r1;
	mul.wide.s32 	%rd11, %r29, 4;
	add.s64 	%rd12, %rd10, %rd11;
	st.global.f32 	[%rd12], %f101;
	ret;

}


// ===== COMPILED SASS (sm_100) =====

	.target	sm_100

	.elftype	@"ET_EXEC"


//--------------------- .note.nv.tkinfo           --------------------------
	.section	.note.nv.tkinfo,"",@"SHT_NOTE"
	.sectionflags	@"SHF_NOTE_NV_TKINFO"
	.tkinfo
        /*0018*/ 	.word	0x00000002
        /*0030*/ 	.string	""
        /*0030*/ 	.string	"ptxas"
        /*0030*/ 	.string	"Cuda compilation tools, release 13.0, V13.0.88"
        /*0030*/ 	.string	"Build cuda_13.0.r13.0/compiler.36424714_0"
        /*0030*/ 	.string	"-arch sm_100 -m 64 "



//--------------------- .note.nv.cuinfo           --------------------------
	.section	.note.nv.cuinfo,"",@"SHT_NOTE"
	.sectionflags	@"SHF_NOTE_NV_CUINFO"
        /*0018*/ 	.short	0x0002
        /*001a*/ 	.short	0x0064
        /*001c*/ 	.short	0x0082
	.zero		2


//--------------------- .nv.info                  --------------------------
	.section	.nv.info,"",@"SHT_CUDA_INFO"
	.align	4


	//----- nvinfo : EIATTR_REGCOUNT
	.align		4
        /*0000*/ 	.byte	0x04, 0x2f
        /*0002*/ 	.short	(.L_1 - .L_0)
	.align		4
.L_0:
        /*0004*/ 	.word	index@(_Z17matrix_mul_simplePfS_S_)
        /*0008*/ 	.word	0x0000001f


	//----- nvinfo : EIATTR_FRAME_SIZE
	.align		4
.L_1:
        /*000c*/ 	.byte	0x04, 0x11
        /*000e*/ 	.short	(.L_3 - .L_2)
	.align		4
.L_2:
        /*0010*/ 	.word	index@(_Z17matrix_mul_simplePfS_S_)
        /*0014*/ 	.word	0x00000000


	//----- nvinfo : EIATTR_REGCOUNT
	.align		4
.L_3:
        /*0018*/ 	.byte	0x04, 0x2f
        /*001a*/ 	.short	(.L_5 - .L_4)
	.align		4
.L_4:
        /*001c*/ 	.word	index@(_Z23matrix_mul_optimized_v1PfS_S_)
        /*0020*/ 	.word	0x00000024


	//----- nvinfo : EIATTR_FRAME_SIZE
	.align		4
.L_5:
        /*0024*/ 	.byte	0x04, 0x11
        /*0026*/ 	.short	(.L_7 - .L_6)
	.align		4
.L_6:
        /*0028*/ 	.word	index@(_Z23matrix_mul_optimized_v1PfS_S_)
        /*002c*/ 	.word	0x00000000


	//----- nvinfo : EIATTR_REGCOUNT
	.align		4
.L_7:
        /*0030*/ 	.byte	0x04, 0x2f
        /*0032*/ 	.short	(.L_9 - .L_8)
	.align		4
.L_8:
        /*0034*/ 	.word	index@(_Z23matrix_mul_optimized_v2PfS_S_)
        /*0038*/ 	.word	0x00000020


	//----- nvinfo : EIATTR_FRAME_SIZE
	.align		4
.L_9:
        /*003c*/ 	.byte	0x04, 0x11
        /*003e*/ 	.short	(.L_11 - .L_10)
	.align		4
.L_10:
        /*0040*/ 	.word	index@(_Z23matrix_mul_optimized_v2PfS_S_)
        /*0044*/ 	.word	0x00000000


	//----- nvinfo : EIATTR_MIN_STACK_SIZE
	.align		4
.L_11:
        /*0048*/ 	.byte	0x04, 0x12
        /*004a*/ 	.short	(.L_13 - .L_12)
	.align		4
.L_12:
        /*004c*/ 	.word	index@(_Z23matrix_mul_optimized_v2PfS_S_)
        /*0050*/ 	.word	0x00000000


	//----- nvinfo : EIATTR_MIN_STACK_SIZE
	.align		4
.L_13:
        /*0054*/ 	.byte	0x04, 0x12
        /*0056*/ 	.short	(.L_15 - .L_14)
	.align		4
.L_14:
        /*0058*/ 	.word	index@(_Z23matrix_mul_optimized_v1PfS_S_)
        /*005c*/ 	.word	0x00000000


	//----- nvinfo : EIATTR_MIN_STACK_SIZE
	.align		4
.L_15:
        /*0060*/ 	.byte	0x04, 0x12
        /*0062*/ 	.short	(.L_17 - .L_16)
	.align		4
.L_16:
        /*0064*/ 	.word	index@(_Z17matrix_mul_simplePfS_S_)
        /*0068*/ 	.word	0x00000000
.L_17:


//--------------------- .nv.compat                --------------------------
	.section	.nv.compat,"",@"SHT_CUDA_COMPAT_INFO"
	.align	4
        /*0000*/ 	.byte	0x02, 0x09, 0x00, 0x00, 0x02, 0x02, 0x01, 0x00, 0x02, 0x05, 0x05, 0x00, 0x03, 0x07, 0x01, 0x01
        /*0010*/ 	.byte	0x02, 0x03, 0x00, 0x00, 0x02, 0x06, 0x01, 0x00, 0x04, 0x0b, 0x08, 0x00, 0x09, 0x00, 0x00, 0x00
        /*0020*/ 	.byte	0x00, 0x00, 0x00, 0x00


//--------------------- .nv.info._Z23matrix_mul_optimized_v2PfS_S_ --------------------------
	.section	.nv.info._Z23matrix_mul_optimized_v2PfS_S_,"",@"SHT_CUDA_INFO"
	.sectionflags	@""
	.align	4


	//----- nvinfo : EIATTR_CUDA_API_VERSION
	.align		4
        /*0000*/ 	.byte	0x04, 0x37
        /*0002*/ 	.short	(.L_19 - .L_18)
.L_18:
        /*0004*/ 	.word	0x00000082


	//----- nvinfo : EIATTR_KPARAM_INFO
	.align		4
.L_19:
        /*0008*/ 	.byte	0x04, 0x17
        /*000a*/ 	.short	(.L_21 - .L_20)
.L_20:
        /*000c*/ 	.word	0x00000000
        /*0010*/ 	.short	0x0002
        /*0012*/ 	.short	0x0010
        /*0014*/ 	.byte	0x00, 0xf5, 0x21, 0x00


	//----- nvinfo : EIATTR_KPARAM_INFO
	.align		4
.L_21:
        /*0018*/ 	.byte	0x04, 0x17
        /*001a*/ 	.short	(.L_23 - .L_22)
.L_22:
        /*001c*/ 	.word	0x00000000
        /*0020*/ 	.short	0x0001
        /*0022*/ 	.short	0x0008
        /*0024*/ 	.byte	0x00, 0xf5, 0x21, 0x00


	//----- nvinfo : EIATTR_KPARAM_INFO
	.align		4
.L_23:
        /*0028*/ 	.byte	0x04, 0x17
        /*002a*/ 	.short	(.L_25 - .L_24)
.L_24:
        /*002c*/ 	.word	0x00000000
        /*0030*/ 	.short	0x0000
        /*0032*/ 	.short	0x0000
        /*0034*/ 	.byte	0x00, 0xf5, 0x21, 0x00


	//----- nvinfo : EIATTR_SPARSE_MMA_MASK
	.align		4
.L_25:
        /*0038*/ 	.byte	0x03, 0x50
        /*003a*/ 	.short	0x0000


	//----- nvinfo : EIATTR_MAXREG_COUNT
	.align		4
        /*003c*/ 	.byte	0x03, 0x1b
        /*003e*/ 	.short	0x00ff


	//----- nvinfo : EIATTR_NUM_BARRIERS
	.align		4
        /*0040*/ 	.byte	0x02, 0x4c
        /*0042*/ 	.byte	0x01
	.zero		1


	//----- nvinfo : EIATTR_MERCURY_ISA_VERSION
	.align		4
        /*0044*/ 	.byte	0x03, 0x5f
        /*0046*/ 	.short	0x0101


	//----- nvinfo : EIATTR_VRC_CTA_INIT_COUNT
	.align		4
        /*0048*/ 	.byte	0x02, 0x4a
	.zero		1
	.zero		1


	//----- nvinfo : EIATTR_EXIT_INSTR_OFFSETS
	.align		4
        /*004c*/ 	.byte	0x04, 0x1c
        /*004e*/ 	.short	(.L_27 - .L_26)


	//   ....[0]....
.L_26:
        /*0050*/ 	.word	0x00000750


	//----- nvinfo : EIATTR_CBANK_PARAM_SIZE
	.align		4
.L_27:
        /*0054*/ 	.byte	0x03, 0x19
        /*0056*/ 	.short	0x0018


	//----- nvinfo : EIATTR_PARAM_CBANK
	.align		4
        /*0058*/ 	.byte	0x04, 0x0a
        /*005a*/ 	.short	(.L_29 - .L_28)
	.align		4
.L_28:
        /*005c*/ 	.word	index@(.nv.constant0._Z23matrix_mul_optimized_v2PfS_S_)
        /*0060*/ 	.short	0x0380
        /*0062*/ 	.short	0x0018


	//----- nvinfo : EIATTR_SW_WAR
	.align		4
.L_29:
        /*0064*/ 	.byte	0x04, 0x36
        /*0066*/ 	.short	(.L_31 - .L_30)
.L_30:
        /*0068*/ 	.word	0x00000008
.L_31:


//--------------------- .nv.info._Z23matrix_mul_optimized_v1PfS_S_ --------------------------
	.section	.nv.info._Z23matrix_mul_optimized_v1PfS_S_,"",@"SHT_CUDA_INFO"
	.sectionflags	@""
	.align	4


	//----- nvinfo : EIATTR_CUDA_API_VERSION
	.align		4
        /*0000*/ 	.byte	0x04, 0x37
        /*0002*/ 	.short	(.L_33 - .L_32)
.L_32:
        /*0004*/ 	.word	0x00000082


	//----- nvinfo : EIATTR_KPARAM_INFO
	.align		4
.L_33:
        /*0008*/ 	.byte	0x04, 0x17
        /*000a*/ 	.short	(.L_35 - .L_34)
.L_34:
        /*000c*/ 	.word	0x00000000
        /*0010*/ 	.short	0x0002
        /*0012*/ 	.short	0x0010
        /*0014*/ 	.byte	0x00, 0xf5, 0x21, 0x00


	//----- nvinfo : EIATTR_KPARAM_INFO
	.align		4
.L_35:
        /*0018*/ 	.byte	0x04, 0x17
        /*001a*/ 	.short	(.L_37 - .L_36)
.L_36:
        /*001c*/ 	.word	0x00000000
        /*0020*/ 	.short	0x0001
        /*0022*/ 	.short	0x0008
        /*0024*/ 	.byte	0x00, 0xf5, 0x21, 0x00


	//----- nvinfo : EIATTR_KPARAM_INFO
	.align		4
.L_37:
        /*0028*/ 	.byte	0x04, 0x17
        /*002a*/ 	.short	(.L_39 - .L_38)
.L_38:
        /*002c*/ 	.word	0x00000000
        /*0030*/ 	.short	0x0000
        /*0032*/ 	.short	0x0000
        /*0034*/ 	.byte	0x00, 0xf5, 0x21, 0x00


	//----- nvinfo : EIATTR_SPARSE_MMA_MASK
	.align		4
.L_39:
        /*0038*/ 	.byte	0x03, 0x50
        /*003a*/ 	.short	0x0000


	//----- nvinfo : EIATTR_MAXREG_COUNT
	.align		4
        /*003c*/ 	.byte	0x03, 0x1b
        /*003e*/ 	.short	0x00ff


	//----- nvinfo : EIATTR_MERCURY_ISA_VERSION
	.align		4
        /*0040*/ 	.byte	0x03, 0x5f
        /*0042*/ 	.short	0x0101


	//----- nvinfo : EIATTR_COOP_GROUP_MASK_REGIDS
	.align		4
        /*0044*/ 	.byte	0x04, 0x29
        /*0046*/ 	.short	(.L_41 - .L_40)


	//   ....[0]....
.L_40:
        /*0048*/ 	.word	0xffffffff


	//----- nvinfo : EIATTR_COOP_GROUP_INSTR_OFFSETS
	.align		4
.L_41:
        /*004c*/ 	.byte	0x04, 0x28
        /*004e*/ 	.short	(.L_43 - .L_42)


	//   ....[0]....
.L_42:
        /*0050*/ 	.word	0x000001f0


	//----- nvinfo : EIATTR_VRC_CTA_INIT_COUNT
	.align		4
.L_43:
        /*0054*/ 	.byte	0x02, 0x4a
	.zero		1
	.zero		1


	//----- nvinfo : EIATTR_EXIT_INSTR_OFFSETS
	.align		4
        /*0058*/ 	.byte	0x04, 0x1c
        /*005a*/ 	.short	(.L_45 - .L_44)


	//   ....[0]....
.L_44:
        /*005c*/ 	.word	0x00000710


	//----- nvinfo : EIATTR_CBANK_PARAM_SIZE
	.align		4
.L_45:
        /*0060*/ 	.byte	0x03, 0x19
        /*0062*/ 	.short	0x0018


	//----- nvinfo : EIATTR_PARAM_CBANK
	.align		4
        /*0064*/ 	.byte	0x04, 0x0a
        /*0066*/ 	.short	(.L_47 - .L_46)
	.align		4
.L_46:
        /*0068*/ 	.word	index@(.nv.constant0._Z23matrix_mul_optimized_v1PfS_S_)
        /*006c*/ 	.short	0x0380
        /*006e*/ 	.short	0x0018


	//----- nvinfo : EIATTR_SW_WAR
	.align		4
.L_47:
        /*0070*/ 	.byte	0x04, 0x36
        /*0072*/ 	.short	(.L_49 - .L_48)
.L_48:
        /*0074*/ 	.word	0x00000008
.L_49:


//--------------------- .nv.info._Z17matrix_mul_simplePfS_S_ --------------------------
	.section	.nv.info._Z17matrix_mul_simplePfS_S_,"",@"SHT_CUDA_INFO"
	.sectionflags	@""
	.align	4


	//----- nvinfo : EIATTR_CUDA_API_VERSION
	.align		4
        /*0000*/ 	.byte	0x04, 0x37
        /*0002*/ 	.short	(.L_51 - .L_50)
.L_50:
        /*0004*/ 	.word	0x00000082


	//----- nvinfo : EIATTR_KPARAM_INFO
	.align		4
.L_51:
        /*0008*/ 	.byte	0x04, 0x17
        /*000a*/ 	.short	(.L_53 - .L_52)
.L_52:
        /*000c*/ 	.word	0x00000000
        /*0010*/ 	.short	0x0002
        /*0012*/ 	.short	0x0010
        /*0014*/ 	.byte	0x00, 0xf5, 0x21, 0x00


	//----- nvinfo : EIATTR_KPARAM_INFO
	.align		4
.L_53:
        /*0018*/ 	.byte	0x04, 0x17
        /*001a*/ 	.short	(.L_55 - .L_54)
.L_54:
        /*001c*/ 	.word	0x00000000
        /*0020*/ 	.short	0x0001
        /*0022*/ 	.short	0x0008
        /*0024*/ 	.byte	0x00, 0xf5, 0x21, 0x00


	//----- nvinfo : EIATTR_KPARAM_INFO
	.align		4
.L_55:
        /*0028*/ 	.byte	0x04, 0x17
        /*002a*/ 	.short	(.L_57 - .L_56)
.L_56:
        /*002c*/ 	.word	0x00000000
        /*0030*/ 	.short	0x0000
        /*0032*/ 	.short	0x0000
        /*0034*/ 	.byte	0x00, 0xf5, 0x21, 0x00


	//----- nvinfo : EIATTR_SPARSE_MMA_MASK
	.align		4
.L_57:
        /*0038*/ 	.byte	0x03, 0x50
        /*003a*/ 	.short	0x0000


	//----- nvinfo : EIATTR_MAXREG_COUNT
	.align		4
        /*003c*/ 	.byte	0x03, 0x1b
        /*003e*/ 	.short	0x00ff


	//----- nvinfo : EIATTR_MERCURY_ISA_VERSION
	.align		4
        /*0040*/ 	.byte	0x03, 0x5f
        /*0042*/ 	.short	0x0101


	//----- nvinfo : EIATTR_VRC_CTA_INIT_COUNT
	.align		4
        /*0044*/ 	.byte	0x02, 0x4a
	.zero		1
	.zero		1


	//----- nvinfo : EIATTR_EXIT_INSTR_OFFSETS
	.align		4
        /*0048*/ 	.byte	0x04, 0x1c
        /*004a*/ 	.short	(.L_59 - .L_58)


	//   ....[0]....
.L_58:
        /*004c*/ 	.word	0x00000540


	//----- nvinfo : EIATTR_CBANK_PARAM_SIZE
	.align		4
.L_59:
        /*0050*/ 	.byte	0x03, 0x19
        /*0052*/ 	.short	0x0018


	//----- nvinfo : EIATTR_PARAM_CBANK
	.align		4
        /*0054*/ 	.byte	0x04, 0x0a
        /*0056*/ 	.short	(.L_61 - .L_60)
	.align		4
.L_60:
        /*0058*/ 	.word	index@(.nv.constant0._Z17matrix_mul_simplePfS_S_)
        /*005c*/ 	.short	0x0380
        /*005e*/ 	.short	0x0018


	//----- nvinfo : EIATTR_SW_WAR
	.align		4
.L_61:
        /*0060*/ 	.byte	0x04, 0x36
        /*0062*/ 	.short	(.L_63 - .L_62)
.L_62:
        /*0064*/ 	.word	0x00000008
.L_63:


//--------------------- .nv.callgraph             --------------------------
	.section	.nv.callgraph,"",@"SHT_CUDA_CALLGRAPH"
	.align	4
	.sectionentsize	8
	.align		4
        /*0000*/ 	.word	0x00000000
	.align		4
        /*0004*/ 	.word	0xffffffff
	.align		4
        /*0008*/ 	.word	0x00000000
	.align		4
        /*000c*/ 	.word	0xfffffffe
	.align		4
        /*0010*/ 	.word	0x00000000
	.align		4
        /*0014*/ 	.word	0xfffffffd
	.align		4
        /*0018*/ 	.word	0x00000000
	.align		4
        /*001c*/ 	.word	0xfffffffc


//--------------------- .text._Z23matrix_mul_optimized_v2PfS_S_ --------------------------
	.section	.text._Z23matrix_mul_optimized_v2PfS_S_,"ax",@progbits
	.align	128
        .global         _Z23matrix_mul_optimized_v2PfS_S_
        .type           _Z23matrix_mul_optimized_v2PfS_S_,@function
        .size           _Z23matrix_mul_optimized_v2PfS_S_,(.L_x_6 - _Z23matrix_mul_optimized_v2PfS_S_)
        .other          _Z23matrix_mul_optimized_v2PfS_S_,@"STO_CUDA_ENTRY STV_DEFAULT"
_Z23matrix_mul_optimized_v2PfS_S_:
.text._Z23matrix_mul_optimized_v2PfS_S_:
[----:B------:R-:W-:Y:S01]  /*0000*/  LDC R1, c[0x0][0x37c] ;  /* 0x0000df00ff017b82 */ /* 0x000fe20000000800 */
[----:B------:R-:W0:Y:S07]  /*0010*/  S2R R9, SR_TID.Y ;  /* 0x0000000000097919 */ /* 0x000e2e0000002200 */
[----:B------:R-:W0:Y:S01]  /*0020*/  S2UR UR9, SR_CTAID.Y ;  /* 0x00000000000979c3 */ /* 0x000e220000002600 */
[----:B------:R-:W-:Y:S01]  /*0030*/  UMOV UR4, 0x400 ;  /* 0x0000040000047882 */ /* 0x000fe20000000000 */
[----:B------:R-:W-:Y:S01]  /*0040*/  HFMA2 R23, -RZ, RZ, 0, 0 ;  /* 0x00000000ff177431 */ /* 0x000fe200000001ff */
[----:B------:R-:W1:Y:S01]  /*0050*/  S2R R5, SR_TID.X ;  /* 0x0000000000057919 */ /* 0x000e620000002100 */
[----:B------:R-:W-:Y:S01]  /*0060*/  UIADD3 UR6, UPT, UPT, UR4, 0x1000, URZ ;  /* 0x0000100004067890 */ /* 0x000fe2000fffe0ff */
[----:B------:R-:W2:Y:S03]  /*0070*/  LDCU.64 UR10, c[0x0][0x358] ;  /* 0x00006b00ff0a77ac */ /* 0x000ea60008000a00 */
[----:B------:R-:W0:Y:S01]  /*0080*/  LDC R0, c[0x0][0x364] ;  /* 0x0000d900ff007b82 */ /* 0x000e220000000800 */
[----:B------:R-:W3:Y:S07]  /*0090*/  LDCU UR8, c[0x0][0x360] ;  /* 0x00006c00ff0877ac */ /* 0x000eee0008000800 */
[----:B------:R-:W4:Y:S08]  /*00a0*/  S2UR UR7, SR_CgaCtaId ;  /* 0x00000000000779c3 */ /* 0x000f300000008800 */
[----:B------:R-:W3:Y:S08]  /*00b0*/  S2UR UR5, SR_CTAID.X ;  /* 0x00000000000579c3 */ /* 0x000ef00000002500 */
[----:B------:R-:W2:Y:S01]  /*00c0*/  LDC.64 R18, c[0x0][0x380] ;  /* 0x0000e000ff127b82 */ /* 0x000ea20000000a00 */
[----:B0-----:R-:W-:-:S05]  /*00d0*/  IMAD R0, R0, UR9, R9 ;  /* 0x0000000900007c24 */ /* 0x001fca000f8e0209 */
[----:B------:R-:W-:Y:S02]  /*00e0*/  SHF.L.U32 R0, R0, 0xa, RZ ;  /* 0x0000000a00007819 */ /* 0x000fe400000006ff */
[----:B------:R-:W0:Y:S01]  /*00f0*/  LDC.64 R16, c[0x0][0x388] ;  /* 0x0000e200ff107b82 */ /* 0x000e220000000a00 */
[----:B----4-:R-:W-:Y:S01]  /*0100*/  ULEA UR4, UR7, UR4, 0x18 ;  /* 0x0000000407047291 */ /* 0x010fe2000f8ec0ff */
[----:B-1----:R-:W-:Y:S01]  /*0110*/  LOP3.LUT R7, R0, R5, RZ, 0xfc, !PT ;  /* 0x0000000500077212 */ /* 0x002fe200078efcff */
[----:B------:R-:W-:-:S03]  /*0120*/  ULEA UR6, UR7, UR6, 0x18 ;  /* 0x0000000607067291 */ /* 0x000fc6000f8ec0ff */
[----:B------:R-:W-:Y:S01]  /*0130*/  MOV R0, R7 ;  /* 0x0000000700007202 */ /* 0x000fe20000000f00 */
[----:B---3--:R-:W-:Y:S01]  /*0140*/  UIMAD UR5, UR5, UR8, URZ ;  /* 0x00000008050572a4 */ /* 0x008fe2000f8e02ff */
[----:B------:R-:W-:Y:S01]  /*0150*/  LEA R6, R9, UR4, 0x7 ;  /* 0x0000000409067c11 */ /* 0x000fe2000f8e38ff */
[----:B------:R-:W-:Y:S01]  /*0160*/  UMOV UR4, URZ ;  /* 0x000000ff00047c82 */ /* 0x000fe20008000000 */
[----:B------:R-:W-:-:S03]  /*0170*/  LEA R2, R5, UR6, 0x2 ;  /* 0x0000000605027c11 */ /* 0x000fc6000f8e10ff */
[C---:B------:R-:W-:Y:S02]  /*0180*/  IADD3 R3, PT, PT, R5.reuse, UR5, RZ ;  /* 0x0000000505037c10 */ /* 0x040fe4000fffe0ff */
[----:B------:R-:W-:Y:S02]  /*0190*/  LEA R5, R5, R6, 0x2 ;  /* 0x0000000605057211 */ /* 0x000fe400078e10ff */
[C---:B------:R-:W-:Y:S02]  /*01a0*/  LEA R3, R9.reuse, R3, 0xa ;  /* 0x0000000309037211 */ /* 0x040fe400078e50ff */
[----:B--2---:R-:W-:-:S07]  /*01b0*/  LEA R4, R9, R2, 0x7 ;  /* 0x0000000209047211 */ /* 0x004fce00078e38ff */
.L_x_0:
[----:B------:R-:W-:-:S04]  /*01c0*/  IMAD.WIDE.U32 R8, R0, 0x4, R18 ;  /* 0x0000000400087825 */ /* 0x000fc800078e0012 */
[C---:B0-----:R-:W-:Y:S01]  /*01d0*/  IMAD.WIDE.U32 R24, R3.reuse, 0x4, R16 ;  /* 0x0000000403187825 */ /* 0x041fe200078e0010 */
[----:B------:R-:W2:Y:S05]  /*01e0*/  LDG.E R26, desc[UR10][R8.64] ;  /* 0x0000000a081a7981 */ /* 0x000eaa000c1e1900 */
[----:B------:R-:W3:Y:S01]  /*01f0*/  LDG.E R25, desc[UR10][R24.64] ;  /* 0x0000000a18197981 */ /* 0x000ee2000c1e1900 */
[----:B------:R-:W-:Y:S01]  /*0200*/  UIADD3 UR4, UPT, UPT, UR4, 0x1, URZ ;  /* 0x0000000104047890 */ /* 0x000fe2000fffe0ff */
[----:B------:R-:W-:Y:S02]  /*0210*/  IADD3 R0, PT, PT, R0, 0x20, RZ ;  /* 0x0000002000007810 */ /* 0x000fe40007ffe0ff */
[----:B------:R-:W-:Y:S01]  /*0220*/  IADD3 R3, PT, PT, R3, 0x8000, RZ ;  /* 0x0000800003037810 */ /* 0x000fe20007ffe0ff */
[----:B------:R-:W-:Y:S01]  /*0230*/  UISETP.NE.AND UP0, UPT, UR4, 0x20, UPT ;  /* 0x000000200400788c */ /* 0x000fe2000bf05270 */
[----:B--2---:R-:W-:Y:S04]  /*0240*/  STS [R5], R26 ;  /* 0x0000001a05007388 */ /* 0x004fe80000000800 */
[----:B---3--:R-:W-:Y:S01]  /*0250*/  STS [R4], R25 ;  /* 0x0000001904007388 */ /* 0x008fe20000000800 */
[----:B------:R-:W-:Y:S06]  /*0260*/  BAR.SYNC.DEFER_BLOCKING 0x0 ;  /* 0x0000000000007b1d */ /* 0x000fec0000010000 */
[----:B------:R-:W-:Y:S04]  /*0270*/  LDS R28, [R2] ;  /* 0x00000000021c7984 */ /* 0x000fe80000000800 */
[----:B------:R-:W0:Y:S04]  /*0280*/  LDS.128 R12, [R6] ;  /* 0x00000000060c7984 */ /* 0x000e280000000c00 */
[----:B------:R-:W1:Y:S04]  /*0290*/  LDS R29, [R2+0x80] ;  /* 0x00008000021d7984 */ /* 0x000e680000000800 */
[----:B------:R-:W2:Y:S04]  /*02a0*/  LDS R27, [R2+0x100] ;  /* 0x00010000021b7984 */ /* 0x000ea80000000800 */
[----:B------:R-:W3:Y:S04]  /*02b0*/  LDS R20, [R2+0x180] ;  /* 0x0001800002147984 */ /* 0x000ee80000000800 */
[----:B------:R-:W-:Y:S04]  /*02c0*/  LDS R21, [R2+0x200] ;  /* 0x0002000002157984 */ /* 0x000fe80000000800 */
[----:B------:R-:W4:Y:S04]  /*02d0*/  LDS.128 R8, [R6+0x10] ;  /* 0x0000100006087984 */ /* 0x000f280000000c00 */
[----:B------:R-:W5:Y:S04]  /*02e0*/  LDS R22, [R2+0x280] ;  /* 0x0002800002167984 */ /* 0x000f680000000800 */
[----:B------:R-:W5:Y:S04]  /*02f0*/  LDS R25, [R2+0x300] ;  /* 0x0003000002197984 */ /* 0x000f680000000800 */
[----:B------:R-:W5:Y:S04]  /*0300*/  LDS R24, [R2+0x380] ;  /* 0x0003800002187984 */ /* 0x000f680000000800 */
[----:B------:R-:W-:Y:S01]  /*0310*/  LDS R26, [R2+0x580] ;  /* 0x00058000021a7984 */ /* 0x000fe20000000800 */
[----:B0-----:R-:W-:-:S03]  /*0320*/  FFMA R12, R12, R28, R23 ;  /* 0x0000001c0c0c7223 */ /* 0x001fc60000000017 */
[----:B------:R-:W-:Y:S01]  /*0330*/  LDS R23, [R2+0x400] ;  /* 0x0004000002177984 */ /* 0x000fe20000000800 */
[----:B-1----:R-:W-:-:S04]  /*0340*/  FFMA R12, R29, R13, R12 ;  /* 0x0000000d1d0c7223 */ /* 0x002fc8000000000c */
[----:B--2---:R-:W-:-:S04]  /*0350*/  FFMA R27, R27, R14, R12 ;  /* 0x0000000e1b1b7223 */ /* 0x004fc8000000000c */
[----:B---3--:R-:W-:Y:S02]  /*0360*/  FFMA R27, R20, R15, R27 ;  /* 0x0000000f141b7223 */ /* 0x008fe4000000001b */
[----:B------:R-:W0:Y:S04]  /*0370*/  LDS.128 R12, [R6+0x20] ;  /* 0x00002000060c7984 */ /* 0x000e280000000c00 */
[----:B------:R-:W1:Y:S01]  /*0380*/  LDS R20, [R2+0x480] ;  /* 0x0004800002147984 */ /* 0x000e620000000800 */
[----:B----4-:R-:W-:-:S03]  /*0390*/  FFMA R27, R8, R21, R27 ;  /* 0x00000015081b7223 */ /* 0x010fc6000000001b */
[----:B------:R-:W2:Y:S01]  /*03a0*/  LDS R21, [R2+0x500] ;  /* 0x0005000002157984 */ /* 0x000ea20000000800 */
[----:B-----5:R-:W-:-:S04]  /*03b0*/  FFMA R22, R22, R9, R27 ;  /* 0x0000000916167223 */ /* 0x020fc8000000001b */
[----:B------:R-:W-:Y:S02]  /*03c0*/  FFMA R25, R25, R10, R22 ;  /* 0x0000000a19197223 */ /* 0x000fe40000000016 */
[----:B------:R-:W-:Y:S02]  /*03d0*/  LDS R22, [R2+0x680] ;  /* 0x0006800002167984 */ /* 0x000fe40000000800 */
[----:B------:R-:W-:Y:S02]  /*03e0*/  FFMA R27, R24, R11, R25 ;  /* 0x0000000b181b7223 */ /* 0x000fe40000000019 */
[----:B------:R-:W-:Y:S04]  /*03f0*/  LDS R25, [R2+0x600] ;  /* 0x0006000002197984 */ /* 0x000fe80000000800 */
[----:B------:R-:W3:Y:S04]  /*0400*/  LDS.128 R8, [R6+0x30] ;  /* 0x0000300006087984 */ /* 0x000ee80000000c00 */
[----:B------:R-:W-:Y:S01]  /*0410*/  LDS R24, [R2+0x780] ;  /* 0x0007800002187984 */ /* 0x000fe20000000800 */
[----:B0-----:R-:W-:-:S03]  /*0420*/  FFMA R27, R12, R23, R27 ;  /* 0x000000170c1b7223 */ /* 0x001fc6000000001b */
[----:B------:R-:W0:Y:S01]  /*0430*/  LDS R23, [R2+0x700] ;  /* 0x0007000002177984 */ /* 0x000e220000000800 */
[----:B-1----:R-:W-:-:S04]  /*0440*/  FFMA R20, R20, R13, R27 ;  /* 0x0000000d14147223 */ /* 0x002fc8000000001b */
[----:B--2---:R-:W-:Y:S02]  /*0450*/  FFMA R21, R21, R14, R20 ;  /* 0x0000000e15157223 */ /* 0x004fe40000000014 */
[----:B------:R-:W-:Y:S02]  /*0460*/  LDS R20, [R2+0x880] ;  /* 0x0008800002147984 */ /* 0x000fe40000000800 */
[----:B------:R-:W-:Y:S02]  /*0470*/  FFMA R27, R26, R15, R21 ;  /* 0x0000000f1a1b7223 */ /* 0x000fe40000000015 */
[----:B------:R-:W-:Y:S04]  /*0480*/  LDS R21, [R2+0x800] ;  /* 0x0008000002157984 */ /* 0x000fe80000000800 */
[----:B------:R-:W1:Y:S04]  /*0490*/  LDS.128 R12, [R6+0x40] ;  /* 0x00004000060c7984 */ /* 0x000e680000000c00 */
[----:B------:R-:W-:Y:S01]  /*04a0*/  LDS R26, [R2+0x980] ;  /* 0x00098000021a7984 */ /* 0x000fe20000000800 */
[----:B---3--:R-:W-:-:S03]  /*04b0*/  FFMA R27, R8, R25, R27 ;  /* 0x00000019081b7223 */ /* 0x008fc6000000001b */
[----:B------:R-:W2:Y:S01]  /*04c0*/  LDS R25, [R2+0x900] ;  /* 0x0009000002197984 */ /* 0x000ea20000000800 */
[----:B------:R-:W-:-:S04]  /*04d0*/  FFMA R22, R22, R9, R27 ;  /* 0x0000000916167223 */ /* 0x000fc8000000001b */
[----:B0-----:R-:W-:Y:S02]  /*04e0*/  FFMA R23, R23, R10, R22 ;  /* 0x0000000a17177223 */ /* 0x001fe40000000016 */
[----:B------:R-:W-:Y:S02]  /*04f0*/  LDS R22, [R2+0xa80] ;  /* 0x000a800002167984 */ /* 0x000fe40000000800 */
[----:B------:R-:W-:Y:S02]  /*0500*/  FFMA R27, R24, R11, R23 ;  /* 0x0000000b181b7223 */ /* 0x000fe40000000017 */
[----:B------:R-:W-:Y:S04]  /*0510*/  LDS R23, [R2+0xa00] ;  /* 0x000a000002177984 */ /* 0x000fe80000000800 */
[----:B------:R-:W0:Y:S04]  /*0520*/  LDS.128 R8, [R6+0x50] ;  /* 0x0000500006087984 */ /* 0x000e280000000c00 */
[----:B------:R-:W-:Y:S01]  /*0530*/  LDS R24, [R2+0xc80] ;  /* 0x000c800002187984 */ /* 0x000fe20000000800 */
[----:B-1----:R-:W-:-:S03]  /*0540*/  FFMA R27, R12, R21, R27 ;  /* 0x000000150c1b7223 */ /* 0x002fc6000000001b */
[----:B------:R-:W1:Y:S01]  /*0550*/  LDS R21, [R2+0xb00] ;  /* 0x000b000002157984 */ /* 0x000e620000000800 */
[----:B------:R-:W-:-:S03]  /*0560*/  FFMA R12, R20, R13, R27 ;  /* 0x0000000d140c7223 */ /* 0x000fc6000000001b */
[----:B------:R-:W3:Y:S01]  /*0570*/  LDS R20, [R2+0xb80] ;  /* 0x000b800002147984 */ /* 0x000ee20000000800 */
[----:B--2---:R-:W-:-:S04]  /*0580*/  FFMA R25, R25, R14, R12 ;  /* 0x0000000e19197223 */ /* 0x004fc8000000000c */
[----:B------:R-:W-:Y:S02]  /*0590*/  FFMA R27, R26, R15, R25 ;  /* 0x0000000f1a1b7223 */ /* 0x000fe40000000019 */
[----:B------:R-:W-:Y:S04]  /*05a0*/  LDS R25, [R2+0xc00] ;  /* 0x000c000002197984 */ /* 0x000fe80000000800 */
[----:B------:R-:W2:Y:S01]  /*05b0*/  LDS.128 R12, [R6+0x60] ;  /* 0x00006000060c7984 */ /* 0x000ea20000000c00 */
[----:B0-----:R-:W-:-:S04]  /*05c0*/  FFMA R23, R8, R23, R27 ;  /* 0x0000001708177223 */ /* 0x001fc8000000001b */
[----:B------:R-:W-:Y:S02]  /*05d0*/  FFMA R22, R22, R9, R23 ;  /* 0x0000000916167223 */ /* 0x000fe40000000017 */
[----:B------:R-:W0:Y:S02]  /*05e0*/  LDS R23, [R2+0xd00] ;  /* 0x000d000002177984 */ /* 0x000e240000000800 */
[----:B-1----:R-:W-:Y:S02]  /*05f0*/  FFMA R21, R21, R10, R22 ;  /* 0x0000000a15157223 */ /* 0x002fe40000000016 */
[----:B------:R-:W1:Y:S02]  /*0600*/  LDS R22, [R2+0xd80] ;  /* 0x000d800002167984 */ /* 0x000e640000000800 */
[----:B---3--:R-:W-:Y:S02]  /*0610*/  FFMA R27, R20, R11, R21 ;  /* 0x0000000b141b7223 */ /* 0x008fe40000000015 */
[----:B------:R-:W-:Y:S04]  /*0620*/  LDS R21, [R2+0xe00] ;  /* 0x000e000002157984 */ /* 0x000fe80000000800 */
[----:B------:R-:W3:Y:S04]  /*0630*/  LDS.128 R8, [R6+0x70] ;  /* 0x0000700006087984 */ /* 0x000ee80000000c00 */
[----:B------:R-:W4:Y:S01]  /*0640*/  LDS R20, [R2+0xe80] ;  /* 0x000e800002147984 */ /* 0x000f220000000800 */
[----:B--2---:R-:W-:-:S03]  /*0650*/  FFMA R27, R12, R25, R27 ;  /* 0x000000190c1b7223 */ /* 0x004fc6000000001b */
[----:B------:R-:W2:Y:S01]  /*0660*/  LDS R25, [R2+0xf00] ;  /* 0x000f000002197984 */ /* 0x000ea20000000800 */
[----:B------:R-:W-:-:S03]  /*0670*/  FFMA R24, R24, R13, R27 ;  /* 0x0000000d18187223 */ /* 0x000fc6000000001b */
[----:B------:R-:W5:Y:S01]  /*0680*/  LDS R12, [R2+0xf80] ;  /* 0x000f8000020c7984 */ /* 0x000f620000000800 */
[----:B0-----:R-:W-:-:S04]  /*0690*/  FFMA R23, R23, R14, R24 ;  /* 0x0000000e17177223 */ /* 0x001fc80000000018 */
[----:B-1----:R-:W-:-:S04]  /*06a0*/  FFMA R15, R22, R15, R23 ;  /* 0x0000000f160f7223 */ /* 0x002fc80000000017 */
[----:B---3--:R-:W-:-:S04]  /*06b0*/  FFMA R15, R8, R21, R15 ;  /* 0x00000015080f7223 */ /* 0x008fc8000000000f */
[----:B----4-:R-:W-:-:S04]  /*06c0*/  FFMA R20, R20, R9, R15 ;  /* 0x0000000914147223 */ /* 0x010fc8000000000f */
[----:B--2---:R-:W-:-:S04]  /*06d0*/  FFMA R25, R25, R10, R20 ;  /* 0x0000000a19197223 */ /* 0x004fc80000000014 */
[----:B-----5:R-:W-:Y:S01]  /*06e0*/  FFMA R23, R12, R11, R25 ;  /* 0x0000000b0c177223 */ /* 0x020fe20000000019 */
[----:B------:R-:W-:Y:S06]  /*06f0*/  BAR.SYNC.DEFER_BLOCKING 0x0 ;  /* 0x0000000000007b1d */ /* 0x000fec0000010000 */
[----:B------:R-:W-:Y:S05]  /*0700*/  BRA.U UP0, `(.L_x_0) ;  /* 0xfffffff900ac7547 */ /* 0x000fea000b83ffff */
[----:B------:R-:W0:Y:S01]  /*0710*/  LDC.64 R2, c[0x0][0x390] ;  /* 0x0000e400ff027b82 */ /* 0x000e220000000a00 */
[----:B------:R-:W-:-:S05]  /*0720*/  IADD3 R7, PT, PT, R7, UR5, RZ ;  /* 0x0000000507077c10 */ /* 0x000fca000fffe0ff */
[----:B0-----:R-:W-:-:S05]  /*0730*/  IMAD.WIDE R2, R7, 0x4, R2 ;  /* 0x0000000407027825 */ /* 0x001fca00078e0202 */
[----:B------:R-:W-:Y:S01]  /*0740*/  STG.E desc[UR10][R2.64], R23 ;  /* 0x0000001702007986 */ /* 0x000fe2000c10190a */
[----:B------:R-:W-:Y:S05]  /*0750*/  EXIT ;  /* 0x000000000000794d */ /* 0x000fea0003800000 */
.L_x_1:
[----:B------:R-:W-:-:S00]  /*0760*/  BRA `(.L_x_1) ;  /* 0xfffffffc00fc7947 */ /* 0x000fc0000383ffff */
[----:B------:R-:W-:-:S00]  /*0770*/  NOP ;  /* 0x0000000000007918 */ /* 0x000fc00000000000 */
        /* <DEDUP_REMOVED lines=8> */
.L_x_6:


//--------------------- .text._Z23matrix_mul_optimized_v1PfS_S_ --------------------------
	.section	.text._Z23matrix_mul_optimized_v1PfS_S_,"ax",@progbits
	.align	128
        .global         _Z23matrix_mul_optimized_v1PfS_S_
        .type           _Z23matrix_mul_optimized_v1PfS_S_,@function
        .size           _Z23matrix_mul_optimized_v1PfS_S_,(.L_x_7 - _Z23matrix_mul_optimized_v1PfS_S_)
        .other          _Z23matrix_mul_optimized_v1PfS_S_,@"STO_CUDA_ENTRY STV_DEFAULT"
_Z23matrix_mul_optimized_v1PfS_S_:
.text._Z23matrix_mul_optimized_v1PfS_S_:
[----:B------:R-:W-:Y:S01]  /*0000*/  LDC R1, c[0x0][0x37c] ;  /* 0x0000df00ff017b82 */ /* 0x000fe20000000800 */
[----:B------:R-:W0:Y:S07]  /*0010*/  S2R R3, SR_TID.Y ;  /* 0x0000000000037919 */ /* 0x000e2e0000002200 */
[----:B------:R-:W0:Y:S01]  /*0020*/  S2UR UR12, SR_CTAID.Y ;  /* 0x00000000000c79c3 */ /* 0x000e220000002600 */
[----:B------:R-:W1:Y:S01]  /*0030*/  LDCU.64 UR8, c[0x0][0x388] ;  /* 0x00007100ff0877ac */ /* 0x000e620008000a00 */
[----:B------:R-:W-:Y:S01]  /*0040*/  HFMA2 R11, -RZ, RZ, 0, 0 ;  /* 0x00000000ff0b7431 */ /* 0x000fe200000001ff */
[----:B------:R-:W2:Y:S01]  /*0050*/  S2R R16, SR_TID.X ;  /* 0x0000000000107919 */ /* 0x000ea20000002100 */
[----:B------:R-:W-:Y:S01]  /*0060*/  UMOV UR4, 0x400 ;  /* 0x0000040000047882 */ /* 0x000fe20000000000 */
[----:B------:R-:W3:Y:S03]  /*0070*/  LDCU.64 UR10, c[0x0][0x358] ;  /* 0x00006b00ff0a77ac */ /* 0x000ee60008000a00 */
[----:B------:R-:W0:Y:S01]  /*0080*/  LDC R0, c[0x0][0x364] ;  /* 0x0000d900ff007b82 */ /* 0x000e220000000800 */
[----:B------:R-:W4:Y:S07]  /*0090*/  LDCU UR7, c[0x0][0x360] ;  /* 0x00006c00ff0777ac */ /* 0x000f2e0008000800 */
[----:B------:R-:W5:Y:S01]  /*00a0*/  S2UR UR5, SR_CgaCtaId ;  /* 0x00000000000579c3 */ /* 0x000f620000008800 */
[----:B-1----:R-:W-:-:S07]  /*00b0*/  UIADD3 UR8, UP0, UPT, UR8, 0x10000, URZ ;  /* 0x0001000008087890 */ /* 0x002fce000ff1e0ff */
[----:B------:R-:W4:Y:S01]  /*00c0*/  S2UR UR6, SR_CTAID.X ;  /* 0x00000000000679c3 */ /* 0x000f220000002500 */
[----:B0-----:R-:W-:-:S05]  /*00d0*/  IMAD R0, R0, UR12, R3 ;  /* 0x0000000c00007c24 */ /* 0x001fca000f8e0203 */
[----:B------:R-:W-:Y:S01]  /*00e0*/  SHF.L.U32 R17, R0, 0xa, RZ ;  /* 0x0000000a00117819 */ /* 0x000fe200000006ff */
[----:B-----5:R-:W-:-:S03]  /*00f0*/  ULEA UR4, UR5, UR4, 0x18 ;  /* 0x0000000405047291 */ /* 0x020fc6000f8ec0ff */
[----:B--2---:R-:W-:-:S03]  /*0100*/  LOP3.LUT R17, R17, R16, RZ, 0xfc, !PT ;  /* 0x0000001011117212 */ /* 0x004fc600078efcff */
[----:B------:R-:W-:Y:S01]  /*0110*/  LEA R0, R3, UR4, 0x7 ;  /* 0x0000000403007c11 */ /* 0x000fe2000f8e38ff */
[----:B------:R-:W-:Y:S01]  /*0120*/  UMOV UR4, URZ ;  /* 0x000000ff00047c82 */ /* 0x000fe20008000000 */
[----:B----4-:R-:W-:Y:S01]  /*0130*/  UIMAD UR5, UR6, UR7, URZ ;  /* 0x00000007060572a4 */ /* 0x010fe2000f8e02ff */
[----:B------:R-:W-:Y:S01]  /*0140*/  MOV R3, R17 ;  /* 0x0000001100037202 */ /* 0x000fe20000000f00 */
[----:B------:R-:W-:-:S04]  /*0150*/  UIADD3.X UR6, UPT, UPT, URZ, UR9, URZ, UP0, !UPT ;  /* 0x00000009ff067290 */ /* 0x000fc800087fe4ff */
[C---:B------:R-:W-:Y:S02]  /*0160*/  IADD3 R2, PT, PT, R16.reuse, UR5, RZ ;  /* 0x0000000510027c10 */ /* 0x040fe4000fffe0ff */
[----:B---3--:R-:W-:-:S07]  /*0170*/  LEA R16, R16, R0, 0x2 ;  /* 0x0000000010107211 */ /* 0x008fce00078e10ff */
.L_x_2:
[----:B------:R-:W0:Y:S02]  /*0180*/  LDC.64 R4, c[0x0][0x380] ;  /* 0x0000e000ff047b82 */ /* 0x000e240000000a00 */
[----:B0-----:R-:W-:-:S06]  /*0190*/  IMAD.WIDE.U32 R4, R3, 0x4, R4 ;  /* 0x0000000403047825 */ /* 0x001fcc00078e0004 */
[----:B------:R-:W2:Y:S01]  /*01a0*/  LDG.E R5, desc[UR10][R4.64] ;  /* 0x0000000a04057981 */ /* 0x000ea2000c1e1900 */
[----:B------:R-:W-:Y:S02]  /*01b0*/  MOV R32, UR8 ;  /* 0x0000000800207c02 */ /* 0x000fe40008000f00 */
[----:B------:R-:W-:-:S03]  /*01c0*/  MOV R33, UR6 ;  /* 0x0000000600217c02 */ /* 0x000fc60008000f00 */
[----:B------:R-:W-:Y:S01]  /*01d0*/  IMAD.WIDE R32, R2, 0x4, R32 ;  /* 0x0000000402207825 */ /* 0x000fe200078e0220 */
[----:B--2---:R-:W-:Y:S01]  /*01e0*/  STS [R16], R5 ;  /* 0x0000000510007388 */ /* 0x004fe20000000800 */
[----:B------:R-:W-:-:S03]  /*01f0*/  NOP ;  /* 0x0000000000007918 */ /* 0x000fc60000000000 */
[----:B------:R-:W2:Y:S04]  /*0200*/  LDG.E R12, desc[UR10][R32.64+-0x10000] ;  /* 0xff00000a200c7981 */ /* 0x000ea8000c1e1900 */
[----:B------:R-:W3:Y:S04]  /*0210*/  LDG.E R13, desc[UR10][R32.64+-0xf000] ;  /* 0xff10000a200d7981 */ /* 0x000ee8000c1e1900 */
[----:B------:R-:W4:Y:S04]  /*0220*/  LDG.E R27, desc[UR10][R32.64+-0xe000] ;  /* 0xff20000a201b7981 */ /* 0x000f28000c1e1900 */
[----:B------:R-:W5:Y:S04]  /*0230*/  LDG.E R10, desc[UR10][R32.64+-0xd000] ;  /* 0xff30000a200a7981 */ /* 0x000f68000c1e1900 */
        /* <DEDUP_REMOVED lines=11> */
[----:B------:R-:W2:Y:S04]  /*02f0*/  LDS.128 R4, [R0] ;  /* 0x0000000000047984 */ /* 0x000ea80000000c00 */
[----:B------:R-:W5:Y:S04]  /*0300*/  LDG.E R30, desc[UR10][R32.64+0x1000] ;  /* 0x0010000a201e7981 */ /* 0x000f68000c1e1900 */
[----:B------:R-:W5:Y:S04]  /*0310*/  LDG.E R29, desc[UR10][R32.64+0x2000] ;  /* 0x0020000a201d7981 */ /* 0x000f68000c1e1900 */
[----:B------:R-:W5:Y:S04]  /*0320*/  LDG.E R26, desc[UR10][R32.64+0x3000] ;  /* 0x0030000a201a7981 */ /* 0x000f68000c1e1900 */
[----:B------:R-:W5:Y:S04]  /*0330*/  LDG.E R24, desc[UR10][R32.64+0xb000] ;  /* 0x00b0000a20187981 */ /* 0x000f68000c1e1900 */
[----:B------:R-:W5:Y:S01]  /*0340*/  LDG.E R28, desc[UR10][R32.64+0xf000] ;  /* 0x00f0000a201c7981 */ /* 0x000f62000c1e1900 */
[----:B--2---:R-:W-:-:S03]  /*0350*/  FFMA R4, R4, R12, R11 ;  /* 0x0000000c04047223 */ /* 0x004fc6000000000b */
[----:B------:R-:W2:Y:S01]  /*0360*/  LDG.E R12, desc[UR10][R32.64+-0x1000] ;  /* 0xfff0000a200c7981 */ /* 0x000ea2000c1e1900 */
[----:B---3--:R-:W-:-:S03]  /*0370*/  FFMA R4, R13, R5, R4 ;  /* 0x000000050d047223 */ /* 0x008fc60000000004 */
[----:B------:R-:W3:Y:S01]  /*0380*/  LDG.E R13, desc[UR10][R32.64] ;  /* 0x0000000a200d7981 */ /* 0x000ee2000c1e1900 */
[----:B----4-:R-:W-:-:S04]  /*0390*/  FFMA R27, R27, R6, R4 ;  /* 0x000000061b1b7223 */ /* 0x010fc80000000004 */
[----:B-----5:R-:W-:Y:S02]  /*03a0*/  FFMA R27, R10, R7, R27 ;  /* 0x000000070a1b7223 */ /* 0x020fe4000000001b */
[----:B------:R-:W0:Y:S02]  /*03b0*/  LDS.128 R4, [R0+0x10] ;  /* 0x0000100000047984 */ /* 0x000e240000000c00 */
[----:B0-----:R-:W-:Y:S02]  /*03c0*/  FFMA R9, R4, R9, R27 ;  /* 0x0000000904097223 */ /* 0x001fe4000000001b */
[----:B------:R-:W4:Y:S02]  /*03d0*/  LDG.E R27, desc[UR10][R32.64+0xe000] ;  /* 0x00e0000a201b7981 */ /* 0x000f24000c1e1900 */
[----:B------:R-:W-:Y:S02]  /*03e0*/  FFMA R4, R8, R5, R9 ;  /* 0x0000000508047223 */ /* 0x000fe40000000009 */
[----:B------:R-:W0:Y:S02]  /*03f0*/  LDS.128 R8, [R0+0x20] ;  /* 0x0000200000087984 */ /* 0x000e240000000c00 */
[----:B------:R-:W-:-:S04]  /*0400*/  FFMA R25, R25, R6, R4 ;  /* 0x0000000619197223 */ /* 0x000fc80000000004 */
[----:B------:R-:W-:Y:S02]  /*0410*/  FFMA R7, R22, R7, R25 ;  /* 0x0000000716077223 */ /* 0x000fe40000000019 */
[----:B------:R-:W5:Y:S04]  /*0420*/  LDG.E R25, desc[UR10][R32.64+0x4000] ;  /* 0x0040000a20197981 */ /* 0x000f68000c1e1900 */
[----:B------:R-:W4:Y:S01]  /*0430*/  LDG.E R22, desc[UR10][R32.64+0xd000] ;  /* 0x00d0000a20167981 */ /* 0x000f22000c1e1900 */
[----:B0-----:R-:W-:-:S03]  /*0440*/  FFMA R23, R8, R23, R7 ;  /* 0x0000001708177223 */ /* 0x001fc60000000007 */
[----:B------:R-:W0:Y:S01]  /*0450*/  LDS.128 R4, [R0+0x30] ;  /* 0x0000300000047984 */ /* 0x000e220000000c00 */
[----:B------:R-:W-:-:S03]  /*0460*/  FFMA R14, R14, R9, R23 ;  /* 0x000000090e0e7223 */ /* 0x000fc60000000017 */
[----:B------:R-:W4:Y:S01]  /*0470*/  LDG.E R23, desc[UR10][R32.64+0xc000] ;  /* 0x00c0000a20177981 */ /* 0x000f22000c1e1900 */
[----:B------:R-:W-:-:S03]  /*0480*/  FFMA R9, R15, R10, R14 ;  /* 0x0000000a0f097223 */ /* 0x000fc6000000000e */
[----:B------:R-:W4:Y:S04]  /*0490*/  LDG.E R14, desc[UR10][R32.64+0x5000] ;  /* 0x0050000a200e7981 */ /* 0x000f28000c1e1900 */
[----:B------:R-:W4:Y:S01]  /*04a0*/  LDG.E R15, desc[UR10][R32.64+0x6000] ;  /* 0x0060000a200f7981 */ /* 0x000f22000c1e1900 */
[----:B------:R-:W-:-:S03]  /*04b0*/  FFMA R9, R20, R11, R9 ;  /* 0x0000000b14097223 */ /* 0x000fc60000000009 */
[----:B------:R-:W4:Y:S01]  /*04c0*/  LDG.E R20, desc[UR10][R32.64+0x9000] ;  /* 0x0090000a20147981 */ /* 0x000f22000c1e1900 */
[----:B0-----:R-:W-:-:S03]  /*04d0*/  FFMA R19, R4, R19, R9 ;  /* 0x0000001304137223 */ /* 0x001fc60000000009 */
[----:B------:R-:W3:Y:S01]  /*04e0*/  LDS.128 R8, [R0+0x40] ;  /* 0x0000400000087984 */ /* 0x000ee20000000c00 */
[----:B------:R-:W-:-:S03]  /*04f0*/  FFMA R4, R18, R5, R19 ;  /* 0x0000000512047223 */ /* 0x000fc60000000013 */
[----:B------:R-:W4:Y:S04]  /*0500*/  LDG.E R18, desc[UR10][R32.64+0x7000] ;  /* 0x0070000a20127981 */ /* 0x000f28000c1e1900 */
[----:B------:R-:W4:Y:S01]  /*0510*/  LDG.E R19, desc[UR10][R32.64+0x8000] ;  /* 0x0080000a20137981 */ /* 0x000f22000c1e1900 */
[----:B------:R-:W-:-:S03]  /*0520*/  FFMA R5, R21, R6, R4 ;  /* 0x0000000615057223 */ /* 0x000fc60000000004 */
[----:B------:R-:W4:Y:S01]  /*0530*/  LDG.E R21, desc[UR10][R32.64+0xa000] ;  /* 0x00a0000a20157981 */ /* 0x000f22000c1e1900 */
[----:B------:R-:W-:-:S04]  /*0540*/  UIADD3 UR4, UPT, UPT, UR4, 0x1, URZ ;  /* 0x0000000104047890 */ /* 0x000fc8000fffe0ff */
[----:B------:R-:W-:Y:S01]  /*0550*/  UISETP.NE.AND UP0, UPT, UR4, 0x20, UPT ;  /* 0x000000200400788c */ /* 0x000fe2000bf05270 */
[----:B------:R-:W-:Y:S02]  /*0560*/  IADD3 R3, PT, PT, R3, 0x20, RZ ;  /* 0x0000002003037810 */ /* 0x000fe40007ffe0ff */
[----:B------:R-:W-:Y:S01]  /*0570*/  IADD3 R2, PT, PT, R2, 0x8000, RZ ;  /* 0x0000800002027810 */ /* 0x000fe20007ffe0ff */
[----:B--2---:R-:W-:-:S04]  /*0580*/  FFMA R5, R12, R7, R5 ;  /* 0x000000070c057223 */ /* 0x004fc80000000005 */
[----:B---3--:R-:W-:-:S04]  /*0590*/  FFMA R5, R8, R13, R5 ;  /* 0x0000000d08057223 */ /* 0x008fc80000000005 */
[----:B------:R-:W-:Y:S02]  /*05a0*/  FFMA R30, R30, R9, R5 ;  /* 0x000000091e1e7223 */ /* 0x000fe40000000005 */
[----:B------:R-:W5:Y:S02]  /*05b0*/  LDS.128 R4, [R0+0x50] ;  /* 0x0000500000047984 */ /* 0x000f640000000c00 */
[----:B------:R-:W-:-:S04]  /*05c0*/  FFMA R29, R29, R10, R30 ;  /* 0x0000000a1d1d7223 */ /* 0x000fc8000000001e */
[----:B------:R-:W-:-:S04]  /*05d0*/  FFMA R11, R26, R11, R29 ;  /* 0x0000000b1a0b7223 */ /* 0x000fc8000000001d */
[----:B-----5:R-:W-:Y:S02]  /*05e0*/  FFMA R25, R4, R25, R11 ;  /* 0x0000001904197223 */ /* 0x020fe4000000000b */
[----:B------:R-:W0:Y:S02]  /*05f0*/  LDS.128 R8, [R0+0x60] ;  /* 0x0000600000087984 */ /* 0x000e240000000c00 */
[----:B----4-:R-:W-:-:S04]  /*0600*/  FFMA R14, R14, R5, R25 ;  /* 0x000000050e0e7223 */ /* 0x010fc80000000019 */
[----:B------:R-:W-:Y:S02]  /*0610*/  FFMA R5, R15, R6, R14 ;  /* 0x000000060f057223 */ /* 0x000fe4000000000e */
[----:B------:R-:W1:Y:S02]  /*0620*/  LDS.128 R12, [R0+0x70] ;  /* 0x00007000000c7984 */ /* 0x000e640000000c00 */
[----:B------:R-:W-:-:S04]  /*0630*/  FFMA R5, R18, R7, R5 ;  /* 0x0000000712057223 */ /* 0x000fc80000000005 */
[----:B0-----:R-:W-:-:S04]  /*0640*/  FFMA R5, R8, R19, R5 ;  /* 0x0000001308057223 */ /* 0x001fc80000000005 */
[----:B------:R-:W-:-:S04]  /*0650*/  FFMA R20, R20, R9, R5 ;  /* 0x0000000914147223 */ /* 0x000fc80000000005 */
[----:B------:R-:W-:-:S04]  /*0660*/  FFMA R21, R21, R10, R20 ;  /* 0x0000000a15157223 */ /* 0x000fc80000000014 */
[----:B------:R-:W-:-:S04]  /*0670*/  FFMA R11, R24, R11, R21 ;  /* 0x0000000b180b7223 */ /* 0x000fc80000000015 */
[----:B-1----:R-:W-:-:S04]  /*0680*/  FFMA R11, R12, R23, R11 ;  /* 0x000000170c0b7223 */ /* 0x002fc8000000000b */
[----:B------:R-:W-:-:S04]  /*0690*/  FFMA R22, R22, R13, R11 ;  /* 0x0000000d16167223 */ /* 0x000fc8000000000b */
[----:B------:R-:W-:-:S04]  /*06a0*/  FFMA R27, R27, R14, R22 ;  /* 0x0000000e1b1b7223 */ /* 0x000fc80000000016 */
[----:B------:R-:W-:Y:S01]  /*06b0*/  FFMA R11, R28, R15, R27 ;  /* 0x0000000f1c0b7223 */ /* 0x000fe2000000001b */
[----:B------:R-:W-:Y:S06]  /*06c0*/  BRA.U UP0, `(.L_x_2) ;  /* 0xfffffff900ac7547 */ /* 0x000fec000b83ffff */
[----:B------:R-:W0:Y:S01]  /*06d0*/  LDC.64 R2, c[0x0][0x390] ;  /* 0x0000e400ff027b82 */ /* 0x000e220000000a00 */
[----:B------:R-:W-:-:S05]  /*06e0*/  IADD3 R17, PT, PT, R17, UR5, RZ ;  /* 0x0000000511117c10 */ /* 0x000fca000fffe0ff */
[----:B0-----:R-:W-:-:S05]  /*06f0*/  IMAD.WIDE R2, R17, 0x4, R2 ;  /* 0x0000000411027825 */ /* 0x001fca00078e0202 */
[----:B------:R-:W-:Y:S01]  /*0700*/  STG.E desc[UR10][R2.64], R11 ;  /* 0x0000000b02007986 */ /* 0x000fe2000c10190a */
[----:B------:R-:W-:Y:S05]  /*0710*/  EXIT ;  /* 0x000000000000794d */ /* 0x000fea0003800000 */
.L_x_3:
        /* <DEDUP_REMOVED lines=14> */
.L_x_7:


//--------------------- .text._Z17matrix_mul_simplePfS_S_ --------------------------
	.section	.text._Z17matrix_mul_simplePfS_S_,"ax",@progbits
	.align	128
        .global         _Z17matrix_mul_simplePfS_S_
        .type           _Z17matrix_mul_simplePfS_S_,@function
        .size           _Z17matrix_mul_simplePfS_S_,(.L_x_8 - _Z17matrix_mul_simplePfS_S_)
        .other          _Z17matrix_mul_simplePfS_S_,@"STO_CUDA_ENTRY STV_DEFAULT"
_Z17matrix_mul_simplePfS_S_:
.text._Z17matrix_mul_simplePfS_S_:
[----:B------:R-:W-:Y:S01]  /*0000*/  LDC R1, c[0x0][0x37c] ;  /* 0x0000df00ff017b82 */ /* 0x000fe20000000800 */
[----:B------:R-:W0:Y:S07]  /*0010*/  S2R R2, SR_TID.Y ;  /* 0x0000000000027919 */ /* 0x000e2e0000002200 */
[----:B------:R-:W0:Y:S01]  /*0020*/  S2UR UR4, SR_CTAID.Y ;  /* 0x00000000000479c3 */ /* 0x000e220000002600 */
[----:B------:R-:W1:Y:S01]  /*0030*/  LDCU.128 UR12, c[0x0][0x380] ;  /* 0x00007000ff0c77ac */ /* 0x000e620008000c00 */
[----:B------:R-:W-:Y:S01]  /*0040*/  HFMA2 R3, -RZ, RZ, 0, 0 ;  /* 0x00000000ff037431 */ /* 0x000fe200000001ff */
[----:B------:R-:W2:Y:S01]  /*0050*/  S2R R9, SR_TID.X ;  /* 0x0000000000097919 */ /* 0x000ea20000002100 */
[----:B------:R-:W-:Y:S01]  /*0060*/  MOV R14, RZ ;  /* 0x000000ff000e7202 */ /* 0x000fe20000000f00 */
[----:B------:R-:W3:Y:S03]  /*0070*/  LDCU.64 UR8, c[0x0][0x358] ;  /* 0x00006b00ff0877ac */ /* 0x000ee60008000a00 */
[----:B------:R-:W0:Y:S08]  /*0080*/  LDC R7, c[0x0][0x364] ;  /* 0x0000d900ff077b82 */ /* 0x000e300000000800 */
[----:B------:R-:W2:Y:S01]  /*0090*/  S2UR UR6, SR_CTAID.X ;  /* 0x00000000000679c3 */ /* 0x000ea20000002500 */
[----:B-1----:R-:W-:-:S07]  /*00a0*/  UIADD3 UR5, UP0, UPT, UR14, 0x8000, URZ ;  /* 0x000080000e057890 */ /* 0x002fce000ff1e0ff */
[----:B------:R-:W2:Y:S01]  /*00b0*/  LDC R0, c[0x0][0x360] ;  /* 0x0000d800ff007b82 */ /* 0x000ea20000000800 */
[----:B0-----:R-:W-:-:S04]  /*00c0*/  IMAD.WIDE.U32 R4, R7, UR4, R2 ;  /* 0x0000000407047c25 */ /* 0x001fc8000f8e0002 */
[----:B------:R-:W-:Y:S01]  /*00d0*/  IMAD R7, R7, UR4, R2 ;  /* 0x0000000407077c24 */ /* 0x000fe2000f8e0202 */
[----:B------:R-:W-:Y:S01]  /*00e0*/  LEA R8, P0, R4, UR12, 0xc ;  /* 0x0000000c04087c11 */ /* 0x000fe2000f8060ff */
[----:B------:R-:W-:-:S03]  /*00f0*/  UMOV UR4, URZ ;  /* 0x000000ff00047c82 */ /* 0x000fc60008000000 */
[----:B------:R-:W-:Y:S02]  /*0100*/  IADD3 R8, P1, PT, R8, 0x20, RZ ;  /* 0x0000002008087810 */ /* 0x000fe40007f3e0ff */
[----:B------:R-:W-:-:S04]  /*0110*/  LEA.HI.X R5, R4, UR13, R5, 0xc, P0 ;  /* 0x0000000d04057c11 */ /* 0x000fc800080f6405 */
[----:B------:R-:W-:Y:S01]  /*0120*/  IADD3.X R5, PT, PT, RZ, R5, RZ, P1, !PT ;  /* 0x00000005ff057210 */ /* 0x000fe20000ffe4ff */
[----:B--2---:R-:W-:Y:S01]  /*0130*/  IMAD R0, R0, UR6, R9 ;  /* 0x0000000600007c24 */ /* 0x004fe2000f8e0209 */
[----:B------:R-:W-:-:S04]  /*0140*/  UIADD3.X UR6, UPT, UPT, URZ, UR15, URZ, UP0, !UPT ;  /* 0x0000000fff067290 */ /* 0x000fc800087fe4ff */
[----:B---3--:R-:W-:-:S08]  /*0150*/  MOV R6, R0 ;  /* 0x0000000000067202 */ /* 0x008fd00000000f00 */
.L_x_4:
[----:B------:R-:W-:Y:S02]  /*0160*/  MOV R2, UR5 ;  /* 0x0000000500027c02 */ /* 0x000fe40008000f00 */
[----:B------:R-:W-:Y:S02]  /*0170*/  MOV R3, UR6 ;  /* 0x0000000600037c02 */ /* 0x000fe40008000f00 */
[----:B------:R-:W-:Y:S01]  /*0180*/  MOV R4, R8 ;  /* 0x0000000800047202 */ /* 0x000fe20000000f00 */
[----:B------:R-:W-:-:S04]  /*0190*/  IMAD.WIDE R2, R6, 0x4, R2 ;  /* 0x0000000406027825 */ /* 0x000fc800078e0202 */
[----:B------:R-:W2:Y:S04]  /*01a0*/  LDG.E R15, desc[UR8][R4.64+-0x20] ;  /* 0xffffe008040f7981 */ /* 0x000ea8000c1e1900 */
[----:B------:R-:W2:Y:S04]  /*01b0*/  LDG.E R16, desc[UR8][R2.64+-0x8000] ;  /* 0xff80000802107981 */ /* 0x000ea8000c1e1900 */
[----:B------:R-:W3:Y:S04]  /*01c0*/  LDG.E R24, desc[UR8][R4.64+-0x1c] ;  /* 0xffffe40804187981 */ /* 0x000ee8000c1e1900 */
[----:B------:R-:W3:Y:S04]  /*01d0*/  LDG.E R25, desc[UR8][R2.64+-0x7000] ;  /* 0xff90000802197981 */ /* 0x000ee8000c1e1900 */
[----:B------:R-:W4:Y:S04]  /*01e0*/  LDG.E R19, desc[UR8][R4.64+-0x18] ;  /* 0xffffe80804137981 */ /* 0x000f28000c1e1900 */
        /* <DEDUP_REMOVED lines=13> */
[----:B------:R-:W5:Y:S01]  /*02c0*/  LDG.E R26, desc[UR8][R4.64+0x1c] ;  /* 0x00001c08041a7981 */ /* 0x000f62000c1e1900 */
[----:B--2---:R-:W-:-:S03]  /*02d0*/  FFMA R15, R15, R16, R14 ;  /* 0x000000100f0f7223 */ /* 0x004fc6000000000e */
[----:B------:R-:W2:Y:S04]  /*02e0*/  LDG.E R16, desc[UR8][R4.64] ;  /* 0x0000000804107981 */ /* 0x000ea8000c1e1900 */
[----:B------:R-:W2:Y:S01]  /*02f0*/  LDG.E R14, desc[UR8][R4.64+0x4] ;  /* 0x00000408040e7981 */ /* 0x000ea2000c1e1900 */
[----:B---3--:R-:W-:-:S03]  /*0300*/  FFMA R24, R24, R25, R15 ;  /* 0x0000001918187223 */ /* 0x008fc6000000000f */
[----:B------:R-:W3:Y:S01]  /*0310*/  LDG.E R15, desc[UR8][R2.64+0x1000] ;  /* 0x00100008020f7981 */ /* 0x000ee2000c1e1900 */
[----:B----4-:R-:W-:-:S03]  /*0320*/  FFMA R25, R19, R18, R24 ;  /* 0x0000001213197223 */ /* 0x010fc60000000018 */
[----:B------:R-:W4:Y:S04]  /*0330*/  LDG.E R18, desc[UR8][R4.64+0x8] ;  /* 0x0000080804127981 */ /* 0x000f28000c1e1900 */
[----:B------:R-:W4:Y:S01]  /*0340*/  LDG.E R19, desc[UR8][R2.64+0x2000] ;  /* 0x0020000802137981 */ /* 0x000f22000c1e1900 */
[----:B-----5:R-:W-:-:S03]  /*0350*/  FFMA R25, R20, R21, R25 ;  /* 0x0000001514197223 */ /* 0x020fc60000000019 */
[----:B------:R-:W5:Y:S04]  /*0360*/  LDG.E R20, desc[UR8][R4.64+0xc] ;  /* 0x00000c0804147981 */ /* 0x000f68000c1e1900 */
[----:B------:R-:W5:Y:S01]  /*0370*/  LDG.E R21, desc[UR8][R2.64+0x3000] ;  /* 0x0030000802157981 */ /* 0x000f62000c1e1900 */
[----:B------:R-:W-:-:S03]  /*0380*/  FFMA R25, R22, R23, R25 ;  /* 0x0000001716197223 */ /* 0x000fc60000000019 */
[----:B------:R-:W5:Y:S04]  /*0390*/  LDG.E R22, desc[UR8][R4.64+0x10] ;  /* 0x0000100804167981 */ /* 0x000f68000c1e1900 */
[----:B------:R-:W5:Y:S01]  /*03a0*/  LDG.E R23, desc[UR8][R2.64+0x4000] ;  /* 0x0040000802177981 */ /* 0x000f62000c1e1900 */
[----:B------:R-:W-:-:S03]  /*03b0*/  FFMA R28, R12, R13, R25 ;  /* 0x0000000d0c1c7223 */ /* 0x000fc60000000019 */
[----:B------:R-:W5:Y:S04]  /*03c0*/  LDG.E R24, desc[UR8][R4.64+0x14] ;  /* 0x0000140804187981 */ /* 0x000f68000c1e1900 */
[----:B------:R-:W5:Y:S04]  /*03d0*/  LDG.E R25, desc[UR8][R2.64+0x5000] ;  /* 0x0050000802197981 */ /* 0x000f68000c1e1900 */
[----:B------:R0:W5:Y:S04]  /*03e0*/  LDG.E R13, desc[UR8][R4.64+0x18] ;  /* 0x00001808040d7981 */ /* 0x000168000c1e1900 */
[----:B------:R-:W5:Y:S01]  /*03f0*/  LDG.E R12, desc[UR8][R2.64+0x6000] ;  /* 0x00600008020c7981 */ /* 0x000f62000c1e1900 */
[----:B------:R-:W-:-:S04]  /*0400*/  FFMA R9, R9, R8, R28 ;  /* 0x0000000809097223 */ /* 0x000fc8000000001c */
[----:B------:R-:W-:Y:S01]  /*0410*/  FFMA R9, R10, R11, R9 ;  /* 0x0000000b0a097223 */ /* 0x000fe20000000009 */
[----:B------:R-:W-:-:S04]  /*0420*/  UIADD3 UR4, UPT, UPT, UR4, 0x10, URZ ;  /* 0x0000001004047890 */ /* 0x000fc8000fffe0ff */
[----:B------:R-:W-:Y:S01]  /*0430*/  UISETP.NE.AND UP0, UPT, UR4, 0x400, UPT ;  /* 0x000004000400788c */ /* 0x000fe2000bf05270 */
[----:B------:R-:W-:Y:S02]  /*0440*/  IADD3 R8, P0, PT, R4, 0x40, RZ ;  /* 0x0000004004087810 */ /* 0x000fe40007f1e0ff */
[----:B------:R-:W-:Y:S02]  /*0450*/  IADD3 R6, PT, PT, R6, 0x4000, RZ ;  /* 0x0000400006067810 */ /* 0x000fe40007ffe0ff */
[----:B0-----:R-:W-:Y:S01]  /*0460*/  IADD3.X R5, PT, PT, RZ, R5, RZ, P0, !PT ;  /* 0x00000005ff057210 */ /* 0x001fe200007fe4ff */
[----:B--2---:R-:W-:-:S04]  /*0470*/  FFMA R9, R16, R17, R9 ;  /* 0x0000001110097223 */ /* 0x004fc80000000009 */
[----:B---3--:R-:W-:-:S04]  /*0480*/  FFMA R9, R14, R15, R9 ;  /* 0x0000000f0e097223 */ /* 0x008fc80000000009 */
[----:B----4-:R-:W-:-:S04]  /*0490*/  FFMA R9, R18, R19, R9 ;  /* 0x0000001312097223 */ /* 0x010fc80000000009 */
[----:B-----5:R-:W-:-:S04]  /*04a0*/  FFMA R9, R20, R21, R9 ;  /* 0x0000001514097223 */ /* 0x020fc80000000009 */
[----:B------:R-:W-:-:S04]  /*04b0*/  FFMA R9, R22, R23, R9 ;  /* 0x0000001716097223 */ /* 0x000fc80000000009 */
[----:B------:R-:W-:-:S04]  /*04c0*/  FFMA R24, R24, R25, R9 ;  /* 0x0000001918187223 */ /* 0x000fc80000000009 */
[----:B------:R-:W-:-:S04]  /*04d0*/  FFMA R13, R13, R12, R24 ;  /* 0x0000000c0d0d7223 */ /* 0x000fc80000000018 */
[----:B------:R-:W-:Y:S01]  /*04e0*/  FFMA R14, R26, R27, R13 ;  /* 0x0000001b1a0e7223 */ /* 0x000fe2000000000d */
[----:B------:R-:W-:Y:S06]  /*04f0*/  BRA.U UP0, `(.L_x_4) ;  /* 0xfffffffd00187547 */ /* 0x000fec000b83ffff */
[----:B------:R-:W0:Y:S01]  /*0500*/  LDC.64 R2, c[0x0][0x390] ;  /* 0x0000e400ff027b82 */ /* 0x000e220000000a00 */
[----:B------:R-:W-:-:S05]  /*0510*/  LEA R7, R7, R0, 0xa ;  /* 0x0000000007077211 */ /* 0x000fca00078e50ff */
[----:B0-----:R-:W-:-:S05]  /*0520*/  IMAD.WIDE R2, R7, 0x4, R2 ;  /* 0x0000000407027825 */ /* 0x001fca00078e0202 */
[----:B------:R-:W-:Y:S01]  /*0530*/  STG.E desc[UR8][R2.64], R14 ;  /* 0x0000000e02007986 */ /* 0x000fe2000c101908 */
[----:B------:R-:W-:Y:S05]  /*0540*/  EXIT ;  /* 0x000000000000794d */ /* 0x000fea0003800000 */
.L_x_5:
        /* <DEDUP_REMOVED lines=11> */
.L_x_8:


//--------------------- .nv.shared._Z23matrix_mul_optimized_v2PfS_S_ --------------------------
	.section	.nv.shared._Z23matrix_mul_optimized_v2PfS_S_,"aw",@nobits
	.sectionflags	@""
	.align	4
.nv.shared._Z23matrix_mul_optimized_v2PfS_S_:
	.zero		9216


//--------------------- .nv.shared.reserved.0     --------------------------
	.section	.nv.shared.reserved.0,"aw",@nobits
	.weak		__nv_reservedSMEM_offset_0_alias
	.size		__nv_reservedSMEM_offset_0_alias, 0, 64
	.other		__nv_reservedSMEM_offset_0_alias,@"STO_CUDA_RESERVED_SHARED STV_DEFAULT"
__nv_reservedSMEM_offset_0_alias:
	.zero		0
	.zero		64


//--------------------- .nv.shared._Z23matrix_mul_optimized_v1PfS_S_ --------------------------
	.section	.nv.shared._Z23matrix_mul_optimized_v1PfS_S_,"aw",@nobits
	.sectionflags	@""
	.align	4
.nv.shared._Z23matrix_mul_optimized_v1PfS_S_:
	.zero		5120


//--------------------- .nv.constant0._Z23matrix_mul_optimized_v2PfS_S_ --------------------------
	.section	.nv.constant0._Z23matrix_mul_optimized_v2PfS_S_,"a",@progbits
	.sectionflags	@""
	.align	4
.nv.constant0._Z23matrix_mul_optimized_v2PfS_S_:
	.zero		920


//--------------------- .nv.constant0._Z23matrix_mul_optimized_v1PfS_S_ --------------------------
	.section	.nv.constant0._Z23matrix_mul_optimized_v1PfS_S_,"a",@progbits
	.sectionflags	@""
	.align	4
.nv.constant0._Z23matrix_mul_optimized_v1PfS_S_:
	.zero		920


//--------------------- .nv.constant0._Z17matrix_mul_simplePfS_S_ --------------------------
	.section	.nv.constant0._Z17matrix_mul_simplePfS_S_,"a",@progbits
	.sectionflags	@""
	.align	4
.nv.constant0._Z17matrix_mul_simplePfS_S_:
	.zero		920


//--------------------- SYMBOLS --------------------------

	.type		.nv.reservedSmem.offset0,@object
	.size		.nv.reservedSmem.offset0,0x4
	.type		.nv.reservedSmem.cap,@object
	.size		.nv.reservedSmem.cap,0x4
